//
// Generated by NVIDIA NVVM Compiler
//
// Compiler Build ID: CL-36424714
// Cuda compilation tools, release 13.0, V13.0.88
// Based on NVVM 20.0.0
//

.version 9.0
.target sm_100
.address_size 64

	// .globl	_Z7reduceGPiS_S_S_
.global .align 1 .b8 _ZN34_INTERNAL_2fad31cd_4_k_cu_4998cedf4cuda3std3__436_GLOBAL__N__2fad31cd_4_k_cu_4998cedf6ignoreE[1];
.global .align 1 .b8 _ZN34_INTERNAL_2fad31cd_4_k_cu_4998cedf4cuda3std3__45__cpo5beginE[1];
.global .align 1 .b8 _ZN34_INTERNAL_2fad31cd_4_k_cu_4998cedf4cuda3std3__45__cpo3endE[1];
.global .align 1 .b8 _ZN34_INTERNAL_2fad31cd_4_k_cu_4998cedf4cuda3std3__45__cpo6cbeginE[1];
.global .align 1 .b8 _ZN34_INTERNAL_2fad31cd_4_k_cu_4998cedf4cuda3std3__45__cpo4cendE[1];
.global .align 1 .b8 _ZN34_INTERNAL_2fad31cd_4_k_cu_4998cedf4cuda3std3__419piecewise_constructE[1];
.global .align 1 .b8 _ZN34_INTERNAL_2fad31cd_4_k_cu_4998cedf4cuda3std3__48in_placeE[1];
.global .align 1 .b8 _ZN34_INTERNAL_2fad31cd_4_k_cu_4998cedf4cuda3std6ranges3__45__cpo4swapE[1];
.global .align 1 .b8 _ZN34_INTERNAL_2fad31cd_4_k_cu_4998cedf4cuda3std6ranges3__45__cpo9iter_moveE[1];
.global .align 1 .b8 _ZN34_INTERNAL_2fad31cd_4_k_cu_4998cedf4cuda3std6ranges3__45__cpo7advanceE[1];
.extern .shared .align 16 .b8 temp[];

.visible .entry _Z7reduceGPiS_S_S_(
	.param .u64 .ptr .align 1 _Z7reduceGPiS_S_S__param_0,
	.param .u64 .ptr .align 1 _Z7reduceGPiS_S_S__param_1,
	.param .u64 .ptr .align 1 _Z7reduceGPiS_S_S__param_2,
	.param .u64 .ptr .align 1 _Z7reduceGPiS_S_S__param_3
)
{
	.reg .pred 	%p<26>;
	.reg .b32 	%r<226>;
	.reg .b64 	%rd<53>;

	ld.param.u64 	%rd23, [_Z7reduceGPiS_S_S__param_3];
	cvta.to.global.u64 	%rd24, %rd23;
	ld.global.u32 	%r1, [%rd24];
	// begin inline asm
	mov.u32 %r67, %envreg2;
	// end inline asm
	cvt.u64.u32 	%rd25, %r67;
	// begin inline asm
	mov.u32 %r68, %envreg1;
	// end inline asm
	cvt.u64.u32 	%rd26, %r68;
	shl.b64 	%rd27, %rd26, 32;
	or.b64  	%rd1, %rd27, %rd25;
	mov.u32 	%r2, %tid.x;
	mov.u32 	%r3, %tid.y;
	mov.u32 	%r4, %tid.z;
	mov.u32 	%r5, %ntid.x;
	mov.u32 	%r69, %ntid.y;
	mad.lo.s32 	%r70, %r4, %r69, %r3;
	mul.lo.s32 	%r6, %r70, %r5;
	add.s32 	%r71, %r6, %r2;
	shl.b32 	%r72, %r71, 2;
	mov.u32 	%r73, temp;
	add.s32 	%r7, %r73, %r72;
	mov.b32 	%r74, 0;
	st.shared.u32 	[%r7], %r74;
	mov.u32 	%r75, %ctaid.x;
	mov.u32 	%r8, %ctaid.y;
	mov.u32 	%r9, %ctaid.z;
	mov.u32 	%r76, %nctaid.x;
	mov.u32 	%r10, %nctaid.y;
	mul.lo.s32 	%r77, %r9, %r10;
	cvt.u64.u32 	%rd28, %r77;
	cvt.u64.u32 	%rd2, %r76;
	cvt.u64.u32 	%rd29, %r8;
	cvt.u64.u32 	%rd3, %r75;
	add.s64 	%rd30, %rd28, %rd29;
	mad.lo.s64 	%rd31, %rd30, %rd2, %rd3;
	mul.lo.s32 	%r78, %r5, %r69;
	mov.u32 	%r79, %ntid.z;
	mul.lo.s32 	%r80, %r78, %r79;
	cvt.u64.u32 	%rd4, %r80;
	mul.lo.s64 	%rd5, %rd31, %rd4;
	cvt.u64.u32 	%rd6, %r71;
	cvt.u32.u64 	%r81, %rd6;
	cvt.u32.u64 	%r82, %rd5;
	add.s32 	%r83, %r82, %r81;
	setp.le.s32 	%p1, %r1, %r83;
	@%p1 bra 	$L__BB0_4;
	add.s64 	%rd50, %rd5, %rd6;
	mov.u32 	%r85, %nctaid.z;
	mul.lo.s32 	%r86, %r10, %r85;
	cvt.u64.u32 	%rd32, %r86;
	mul.lo.s64 	%rd33, %rd32, %rd2;
	mul.lo.s64 	%rd8, %rd33, %rd4;
	mov.b32 	%r202, 0;
$L__BB0_2:
	ld.param.u64 	%rd48, [_Z7reduceGPiS_S_S__param_1];
	shl.b64 	%rd34, %rd50, 32;
	shr.s64 	%rd35, %rd34, 30;
	cvta.to.global.u64 	%rd36, %rd48;
	add.s64 	%rd37, %rd36, %rd35;
	ld.global.u32 	%r87, [%rd37];
	add.s32 	%r202, %r202, %r87;
	cvt.s64.s32 	%rd38, %rd50;
	add.s64 	%rd50, %rd38, %rd8;
	cvt.u32.u64 	%r88, %rd50;
	setp.gt.s32 	%p2, %r1, %r88;
	@%p2 bra 	$L__BB0_2;
	st.shared.u32 	[%r7], %r202;
$L__BB0_4:
	setp.ne.s64 	%p3, %rd1, 0;
	@%p3 bra 	$L__BB0_6;
	// begin inline asm
	trap;
	// end inline asm
$L__BB0_6:
	add.s64 	%rd11, %rd1, 4;
	barrier.sync 	0;
	add.s32 	%r89, %r2, %r3;
	or.b32  	%r13, %r89, %r4;
	setp.ne.s32 	%p4, %r13, 0;
	@%p4 bra 	$L__BB0_9;
	cvt.u32.u64 	%r92, %rd2;
	cvt.u32.u64 	%r93, %rd3;
	mul.lo.s32 	%r94, %r92, %r10;
	mov.u32 	%r95, %nctaid.z;
	mul.lo.s32 	%r96, %r94, %r95;
	add.s32 	%r97, %r93, %r8;
	neg.s32 	%r98, %r9;
	setp.eq.s32 	%p5, %r97, %r98;
	sub.s32 	%r99, -2147483647, %r96;
	selp.b32 	%r91, %r99, 1, %p5;
	// begin inline asm
	atom.add.release.gpu.u32 %r90,[%rd11],%r91;
	// end inline asm
$L__BB0_8:
	// begin inline asm
	ld.acquire.gpu.u32 %r100,[%rd11];
	// end inline asm
	xor.b32  	%r101, %r100, %r90;
	setp.gt.s32 	%p6, %r101, -1;
	@%p6 bra 	$L__BB0_8;
$L__BB0_9:
	barrier.sync 	0;
	ld.shared.u32 	%r102, [%r7];
	mov.b32 	%r103, -1;
	redux.sync.add.s32 %r104, %r102, %r103;
	st.shared.u32 	[%r7], %r104;
	barrier.sync 	0;
	or.b32  	%r15, %r6, %r2;
	setp.ne.s32 	%p7, %r15, 0;
	@%p7 bra 	$L__BB0_23;
	add.s32 	%r107, %r5, -1;
	shr.u32 	%r108, %r107, 5;
	add.s32 	%r16, %r108, 1;
	and.b32  	%r17, %r16, 15;
	setp.lt.u32 	%p8, %r5, 481;
	mov.b32 	%r208, 0;
	mov.u32 	%r219, %r208;
	@%p8 bra 	$L__BB0_13;
	add.s32 	%r203, %r73, 1024;
	and.b32  	%r112, %r16, 268435440;
	neg.s32 	%r204, %r112;
	mov.b32 	%r208, 0;
$L__BB0_12:
	.pragma "nounroll";
	ld.shared.u32 	%r113, [%r203+-1024];
	add.s32 	%r114, %r113, %r219;
	ld.shared.u32 	%r115, [%r203+-896];
	add.s32 	%r116, %r115, %r114;
	ld.shared.u32 	%r117, [%r203+-768];
	add.s32 	%r118, %r117, %r116;
	ld.shared.u32 	%r119, [%r203+-640];
	add.s32 	%r120, %r119, %r118;
	ld.shared.u32 	%r121, [%r203+-512];
	add.s32 	%r122, %r121, %r120;
	ld.shared.u32 	%r123, [%r203+-384];
	add.s32 	%r124, %r123, %r122;
	ld.shared.u32 	%r125, [%r203+-256];
	add.s32 	%r126, %r125, %r124;
	ld.shared.u32 	%r127, [%r203+-128];
	add.s32 	%r128, %r127, %r126;
	ld.shared.u32 	%r129, [%r203];
	add.s32 	%r130, %r129, %r128;
	ld.shared.u32 	%r131, [%r203+128];
	add.s32 	%r132, %r131, %r130;
	ld.shared.u32 	%r133, [%r203+256];
	add.s32 	%r134, %r133, %r132;
	ld.shared.u32 	%r135, [%r203+384];
	add.s32 	%r136, %r135, %r134;
	ld.shared.u32 	%r137, [%r203+512];
	add.s32 	%r138, %r137, %r136;
	ld.shared.u32 	%r139, [%r203+640];
	add.s32 	%r140, %r139, %r138;
	ld.shared.u32 	%r141, [%r203+768];
	add.s32 	%r142, %r141, %r140;
	ld.shared.u32 	%r143, [%r203+896];
	add.s32 	%r219, %r143, %r142;
	add.s32 	%r208, %r208, 512;
	add.s32 	%r204, %r204, 16;
	add.s32 	%r203, %r203, 2048;
	setp.ne.s32 	%p9, %r204, 0;
	@%p9 bra 	$L__BB0_12;
$L__BB0_13:
	setp.eq.s32 	%p10, %r17, 0;
	@%p10 bra 	$L__BB0_22;
	and.b32  	%r30, %r16, 7;
	setp.lt.u32 	%p11, %r17, 8;
	@%p11 bra 	$L__BB0_16;
	shl.b32 	%r145, %r208, 2;
	add.s32 	%r147, %r73, %r145;
	ld.shared.u32 	%r148, [%r147];
	add.s32 	%r149, %r148, %r219;
	ld.shared.u32 	%r150, [%r147+128];
	add.s32 	%r151, %r150, %r149;
	ld.shared.u32 	%r152, [%r147+256];
	add.s32 	%r153, %r152, %r151;
	ld.shared.u32 	%r154, [%r147+384];
	add.s32 	%r155, %r154, %r153;
	ld.shared.u32 	%r156, [%r147+512];
	add.s32 	%r157, %r156, %r155;
	ld.shared.u32 	%r158, [%r147+640];
	add.s32 	%r159, %r158, %r157;
	ld.shared.u32 	%r160, [%r147+768];
	add.s32 	%r161, %r160, %r159;
	ld.shared.u32 	%r162, [%r147+896];
	add.s32 	%r219, %r162, %r161;
	add.s32 	%r208, %r208, 256;
$L__BB0_16:
	setp.eq.s32 	%p12, %r30, 0;
	@%p12 bra 	$L__BB0_22;
	and.b32  	%r36, %r16, 3;
	setp.lt.u32 	%p13, %r30, 4;
	@%p13 bra 	$L__BB0_19;
	shl.b32 	%r164, %r208, 2;
	add.s32 	%r166, %r73, %r164;
	ld.shared.u32 	%r167, [%r166];
	add.s32 	%r168, %r167, %r219;
	ld.shared.u32 	%r169, [%r166+128];
	add.s32 	%r170, %r169, %r168;
	ld.shared.u32 	%r171, [%r166+256];
	add.s32 	%r172, %r171, %r170;
	ld.shared.u32 	%r173, [%r166+384];
	add.s32 	%r219, %r173, %r172;
	add.s32 	%r208, %r208, 128;
$L__BB0_19:
	setp.eq.s32 	%p14, %r36, 0;
	@%p14 bra 	$L__BB0_22;
	shl.b32 	%r174, %r208, 2;
	add.s32 	%r217, %r73, %r174;
	neg.s32 	%r216, %r36;
$L__BB0_21:
	.pragma "nounroll";
	ld.shared.u32 	%r176, [%r217];
	add.s32 	%r219, %r176, %r219;
	add.s32 	%r217, %r217, 128;
	add.s32 	%r216, %r216, 1;
	setp.ne.s32 	%p15, %r216, 0;
	@%p15 bra 	$L__BB0_21;
$L__BB0_22:
	st.shared.u32 	[temp], %r219;
$L__BB0_23:
	ld.param.u64 	%rd49, [_Z7reduceGPiS_S_S__param_2];
	cvta.to.global.u64 	%rd12, %rd49;
	setp.ne.s32 	%p16, %r15, 0;
	barrier.sync 	0;
	@%p16 bra 	$L__BB0_25;
	ld.shared.u32 	%r177, [temp];
	shl.b64 	%rd41, %rd3, 2;
	add.s64 	%rd42, %rd12, %rd41;
	st.global.u32 	[%rd42], %r177;
$L__BB0_25:
	setp.ne.s64 	%p17, %rd1, 0;
	@%p17 bra 	$L__BB0_27;
	// begin inline asm
	trap;
	// end inline asm
$L__BB0_27:
	setp.ne.s32 	%p18, %r13, 0;
	barrier.sync 	0;
	@%p18 bra 	$L__BB0_30;
	cvt.u32.u64 	%r180, %rd2;
	cvt.u32.u64 	%r181, %rd3;
	mul.lo.s32 	%r182, %r180, %r10;
	mov.u32 	%r183, %nctaid.z;
	mul.lo.s32 	%r184, %r182, %r183;
	add.s32 	%r185, %r181, %r8;
	neg.s32 	%r186, %r9;
	setp.eq.s32 	%p19, %r185, %r186;
	sub.s32 	%r187, -2147483647, %r184;
	selp.b32 	%r179, %r187, 1, %p19;
	// begin inline asm
	atom.add.release.gpu.u32 %r178,[%rd11],%r179;
	// end inline asm
$L__BB0_29:
	// begin inline asm
	ld.acquire.gpu.u32 %r188,[%rd11];
	// end inline asm
	xor.b32  	%r189, %r188, %r178;
	setp.gt.s32 	%p20, %r189, -1;
	@%p20 bra 	$L__BB0_29;
$L__BB0_30:
	barrier.sync 	0;
	neg.s64 	%rd45, %rd6;
	setp.ne.s64 	%p21, %rd5, %rd45;
	@%p21 bra 	$L__BB0_37;
	ld.param.u64 	%rd47, [_Z7reduceGPiS_S_S__param_0];
	cvt.u32.u64 	%r191, %rd2;
	cvta.to.global.u64 	%rd13, %rd47;
	ld.global.u32 	%r222, [%rd13];
	and.b32  	%r53, %r191, 3;
	setp.lt.u32 	%p22, %r191, 4;
	mov.b32 	%r223, 0;
	@%p22 bra 	$L__BB0_34;
	and.b32  	%r223, %r191, 2147483644;
	and.b32  	%r193, %r191, -4;
	neg.s32 	%r220, %r193;
	add.s64 	%rd51, %rd12, 8;
$L__BB0_33:
	ld.global.u32 	%r194, [%rd51+-8];
	add.s32 	%r195, %r222, %r194;
	st.global.u32 	[%rd13], %r195;
	ld.global.u32 	%r196, [%rd51+-4];
	add.s32 	%r197, %r195, %r196;
	st.global.u32 	[%rd13], %r197;
	ld.global.u32 	%r198, [%rd51];
	add.s32 	%r199, %r197, %r198;
	st.global.u32 	[%rd13], %r199;
	ld.global.u32 	%r200, [%rd51+4];
	add.s32 	%r222, %r199, %r200;
	st.global.u32 	[%rd13], %r222;
	add.s32 	%r220, %r220, 4;
	add.s64 	%rd51, %rd51, 16;
	setp.ne.s32 	%p23, %r220, 0;
	@%p23 bra 	$L__BB0_33;
$L__BB0_34:
	setp.eq.s32 	%p24, %r53, 0;
	@%p24 bra 	$L__BB0_37;
	mul.wide.u32 	%rd46, %r223, 4;
	add.s64 	%rd52, %rd12, %rd46;
	neg.s32 	%r224, %r53;
$L__BB0_36:
	.pragma "nounroll";
	ld.global.u32 	%r201, [%rd52];
	add.s32 	%r222, %r222, %r201;
	st.global.u32 	[%rd13], %r222;
	add.s64 	%rd52, %rd52, 4;
	add.s32 	%r224, %r224, 1;
	setp.ne.s32 	%p25, %r224, 0;
	@%p25 bra 	$L__BB0_36;
$L__BB0_37:
	ret;

}


// ===== COMPILED SASS (sm_100) =====

	.target	sm_100

	.elftype	@"ET_EXEC"


//--------------------- .note.nv.tkinfo           --------------------------
	.section	.note.nv.tkinfo,"",@"SHT_NOTE"
	.sectionflags	@"SHF_NOTE_NV_TKINFO"
	.tkinfo
        /*0018*/ 	.word	0x00000002
        /*0030*/ 	.string	""
        /*0030*/ 	.string	"ptxas"
        /*0030*/ 	.string	"Cuda compilation tools, release 13.0, V13.0.88"
        /*0030*/ 	.string	"Build cuda_13.0.r13.0/compiler.36424714_0"
        /*0030*/ 	.string	"-arch sm_100 -m 64 "



//--------------------- .note.nv.cuinfo           --------------------------
	.section	.note.nv.cuinfo,"",@"SHT_NOTE"
	.sectionflags	@"SHF_NOTE_NV_CUINFO"
        /*0018*/ 	.short	0x0002
        /*001a*/ 	.short	0x0064
        /*001c*/ 	.short	0x0082
	.zero		2


//--------------------- .nv.info                  --------------------------
	.section	.nv.info,"",@"SHT_CUDA_INFO"
	.align	4


	//----- nvinfo : EIATTR_REGCOUNT
	.align		4
        /*0000*/ 	.byte	0x04, 0x2f
        /*0002*/ 	.short	(.L_11 - .L_10)
	.align		4
.L_10:
        /*0004*/ 	.word	index@(_Z7reduceGPiS_S_S_)
        /*0008*/ 	.word	0x0000001d


	//----- nvinfo : EIATTR_FRAME_SIZE
	.align		4
.L_11:
        /*000c*/ 	.byte	0x04, 0x11
        /*000e*/ 	.short	(.L_13 - .L_12)
	.align		4
.L_12:
        /*0010*/ 	.word	index@(_Z7reduceGPiS_S_S_)
        /*0014*/ 	.word	0x00000000


	//----- nvinfo : EIATTR_MIN_STACK_SIZE
	.align		4
.L_13:
        /*0018*/ 	.byte	0x04, 0x12
        /*001a*/ 	.short	(.L_15 - .L_14)
	.align		4
.L_14:
        /*001c*/ 	.word	index@(_Z7reduceGPiS_S_S_)
        /*0020*/ 	.word	0x00000000
.L_15:


//--------------------- .nv.compat                --------------------------
	.section	.nv.compat,"",@"SHT_CUDA_COMPAT_INFO"
	.align	4
        /*0000*/ 	.byte	0x02, 0x09, 0x00, 0x00, 0x02, 0x02, 0x01, 0x00, 0x02, 0x05, 0x05, 0x00, 0x03, 0x07, 0x01, 0x01
        /*0010*/ 	.byte	0x02, 0x03, 0x00, 0x00, 0x02, 0x06, 0x01, 0x00, 0x04, 0x0b, 0x08, 0x00, 0x09, 0x00, 0x00, 0x00
        /*0020*/ 	.byte	0x00, 0x00, 0x00, 0x00


//--------------------- .nv.info._Z7reduceGPiS_S_S_ --------------------------
	.section	.nv.info._Z7reduceGPiS_S_S_,"",@"SHT_CUDA_INFO"
	.sectionflags	@""
	.align	4


	//----- nvinfo : EIATTR_CUDA_API_VERSION
	.align		4
        /*0000*/ 	.byte	0x04, 0x37
        /*0002*/ 	.short	(.L_17 - .L_16)
.L_16:
        /*0004*/ 	.word	0x00000082


	//----- nvinfo : EIATTR_KPARAM_INFO
	.align		4
.L_17:
        /*0008*/ 	.byte	0x04, 0x17
        /*000a*/ 	.short	(.L_19 - .L_18)
.L_18:
        /*000c*/ 	.word	0x00000000
        /*0010*/ 	.short	0x0003
        /*0012*/ 	.short	0x0018
        /*0014*/ 	.byte	0x00, 0xf5, 0x21, 0x00


	//----- nvinfo : EIATTR_KPARAM_INFO
	.align		4
.L_19:
        /*0018*/ 	.byte	0x04, 0x17
        /*001a*/ 	.short	(.L_21 - .L_20)
.L_20:
        /*001c*/ 	.word	0x00000000
        /*0020*/ 	.short	0x0002
        /*0022*/ 	.short	0x0010
        /*0024*/ 	.byte	0x00, 0xf5, 0x21, 0x00


	//----- nvinfo : EIATTR_KPARAM_INFO
	.align		4
.L_21:
        /*0028*/ 	.byte	0x04, 0x17
        /*002a*/ 	.short	(.L_23 - .L_22)
.L_22:
        /*002c*/ 	.word	0x00000000
        /*0030*/ 	.short	0x0001
        /*0032*/ 	.short	0x0008
        /*0034*/ 	.byte	0x00, 0xf5, 0x21, 0x00


	//----- nvinfo : EIATTR_KPARAM_INFO
	.align		4
.L_23:
        /*0038*/ 	.byte	0x04, 0x17
        /*003a*/ 	.short	(.L_25 - .L_24)
.L_24:
        /*003c*/ 	.word	0x00000000
        /*0040*/ 	.short	0x0000
        /*0042*/ 	.short	0x0000
        /*0044*/ 	.byte	0x00, 0xf5, 0x21, 0x00


	//----- nvinfo : EIATTR_SPARSE_MMA_MASK
	.align		4
.L_25:
        /*0048*/ 	.byte	0x03, 0x50
        /*004a*/ 	.short	0x0000


	//----- nvinfo : EIATTR_MAXREG_COUNT
	.align		4
        /*004c*/ 	.byte	0x03, 0x1b
        /*004e*/ 	.short	0x00ff


	//----- nvinfo : EIATTR_NUM_BARRIERS
	.align		4
        /*0050*/ 	.byte	0x02, 0x4c
        /*0052*/ 	.byte	0x01
	.zero		1


	//----- nvinfo : EIATTR_MERCURY_ISA_VERSION
	.align		4
        /*0054*/ 	.byte	0x03, 0x5f
        /*0056*/ 	.short	0x0101


	//----- nvinfo : EIATTR_INT_WARP_WIDE_INSTR_OFFSETS
	.align		4
        /*0058*/ 	.byte	0x04, 0x31
        /*005a*/ 	.short	(.L_27 - .L_26)


	//   ....[0]....
.L_26:
        /*005c*/ 	.word	0x000004f0


	//   ....[1]....
        /*0060*/ 	.word	0x00000620


	//   ....[2]....
        /*0064*/ 	.word	0x00000d80


	//   ....[3]....
        /*0068*/ 	.word	0x00000eb0


	//----- nvinfo : EIATTR_COOP_GROUP_MASK_REGIDS
	.align		4
.L_27:
        /*006c*/ 	.byte	0x04, 0x29
        /*006e*/ 	.short	(.L_29 - .L_28)


	//   ....[0]....
.L_28:
        /*0070*/ 	.word	0xffffffff


	//   ....[1]....
        /*0074*/ 	.word	0xffffffff


	//   ....[2]....
        /*0078*/ 	.word	0xffffffff


	//   ....[3]....
        /*007c*/ 	.word	0xffffffff


	//   ....[4]....
        /*0080*/ 	.word	0xffffffff


	//   ....[5]....
        /*0084*/ 	.word	0xffffffff


	//   ....[6]....
        /*0088*/ 	.word	0xffffffff


	//   ....[7]....
        /*008c*/ 	.word	0x0500000e


	//   ....[8]....
        /*0090*/ 	.word	0x0500000e


	//----- nvinfo : EIATTR_COOP_GROUP_INSTR_OFFSETS
	.align		4
.L_29:
        /*0094*/ 	.byte	0x04, 0x28
        /*0096*/ 	.short	(.L_31 - .L_30)


	//   ....[0]....
.L_30:
        /*0098*/ 	.word	0x00000490


	//   ....[1]....
        /*009c*/ 	.word	0x000006d0


	//   ....[2]....
        /*00a0*/ 	.word	0x00000720


	//   ....[3]....
        /*00a4*/ 	.word	0x00000750


	//   ....[4]....
        /*00a8*/ 	.word	0x00000cb0


	//   ....[5]....
        /*00ac*/ 	.word	0x00000d30


	//   ....[6]....
        /*00b0*/ 	.word	0x00000f60


	//   ....[7]....
        /*00b4*/ 	.word	0x000019b0


	//   ....[8]....
        /*00b8*/ 	.word	0x00001a70


	//----- nvinfo : EIATTR_VRC_CTA_INIT_COUNT
	.align		4
.L_31:
        /*00bc*/ 	.byte	0x02, 0x4a
	.zero		1
	.zero		1


	//----- nvinfo : EIATTR_EXIT_INSTR_OFFSETS
	.align		4
        /*00c0*/ 	.byte	0x04, 0x1c
        /*00c2*/ 	.short	(.L_33 - .L_32)


	//   ....[0]....
.L_32:
        /*00c4*/ 	.word	0x00000fb0


	//   ....[1]....
        /*00c8*/ 	.word	0x00001850


	//   ....[2]....
        /*00cc*/ 	.word	0x00001930


	//----- nvinfo : EIATTR_CRS_STACK_SIZE
	.align		4
.L_33:
        /*00d0*/ 	.byte	0x04, 0x1e
        /*00d2*/ 	.short	(.L_35 - .L_34)
.L_34:
        /*00d4*/ 	.word	0x00000000


	//----- nvinfo : EIATTR_CBANK_PARAM_SIZE
	.align		4
.L_35:
        /*00d8*/ 	.byte	0x03, 0x19
        /*00da*/ 	.short	0x0020


	//----- nvinfo : EIATTR_PARAM_CBANK
	.align		4
        /*00dc*/ 	.byte	0x04, 0x0a
        /*00de*/ 	.short	(.L_37 - .L_36)
	.align		4
.L_36:
        /*00e0*/ 	.word	index@(.nv.constant0._Z7reduceGPiS_S_S_)
        /*00e4*/ 	.short	0x0380
        /*00e6*/ 	.short	0x0020


	//----- nvinfo : EIATTR_SW_WAR
	.align		4
.L_37:
        /*00e8*/ 	.byte	0x04, 0x36
        /*00ea*/ 	.short	(.L_39 - .L_38)
.L_38:
        /*00ec*/ 	.word	0x00000008
.L_39:


//--------------------- .nv.callgraph             --------------------------
	.section	.nv.callgraph,"",@"SHT_CUDA_CALLGRAPH"
	.align	4
	.sectionentsize	8
	.align		4
        /*0000*/ 	.word	0x00000000
	.align		4
        /*0004*/ 	.word	0xffffffff
	.align		4
        /*0008*/ 	.word	0x00000000
	.align		4
        /*000c*/ 	.word	0xfffffffe
	.align		4
        /*0010*/ 	.word	0x00000000
	.align		4
        /*0014*/ 	.word	0xfffffffd
	.align		4
        /*0018*/ 	.word	0x00000000
	.align		4
        /*001c*/ 	.word	0xfffffffc


//--------------------- .nv.constant4             --------------------------
	.section	.nv.constant4,"a",@progbits
	.align	8
	.align		8
.nv.constant4:
        /*0000*/ 	.dword	_ZN34_INTERNAL_2fad31cd_4_k_cu_4998cedf4cuda3std3__436_GLOBAL__N__2fad31cd_4_k_cu_4998cedf6ignoreE
	.align		8
        /*0008*/ 	.dword	_ZN34_INTERNAL_2fad31cd_4_k_cu_4998cedf4cuda3std3__45__cpo5beginE
	.align		8
        /*0010*/ 	.dword	_ZN34_INTERNAL_2fad31cd_4_k_cu_4998cedf4cuda3std3__45__cpo3endE
	.align		8
        /*0018*/ 	.dword	_ZN34_INTERNAL_2fad31cd_4_k_cu_4998cedf4cuda3std3__45__cpo6cbeginE
	.align		8
        /*0020*/ 	.dword	_ZN34_INTERNAL_2fad31cd_4_k_cu_4998cedf4cuda3std3__45__cpo4cendE
	.align		8
        /*0028*/ 	.dword	_ZN34_INTERNAL_2fad31cd_4_k_cu_4998cedf4cuda3std3__419piecewise_constructE
	.align		8
        /*0030*/ 	.dword	_ZN34_INTERNAL_2fad31cd_4_k_cu_4998cedf4cuda3std3__48in_placeE
	.align		8
        /*0038*/ 	.dword	_ZN34_INTERNAL_2fad31cd_4_k_cu_4998cedf4cuda3std6ranges3__45__cpo4swapE
	.align		8
        /*0040*/ 	.dword	_ZN34_INTERNAL_2fad31cd_4_k_cu_4998cedf4cuda3std6ranges3__45__cpo9iter_moveE
	.align		8
        /*0048*/ 	.dword	_ZN34_INTERNAL_2fad31cd_4_k_cu_4998cedf4cuda3std6ranges3__45__cpo7advanceE


//--------------------- .text._Z7reduceGPiS_S_S_  --------------------------
	.section	.text._Z7reduceGPiS_S_S_,"ax",@progbits
	.align	128
        .global         _Z7reduceGPiS_S_S_
        .type           _Z7reduceGPiS_S_S_,@function
        .size           _Z7reduceGPiS_S_S_,(.L_x_36 - _Z7reduceGPiS_S_S_)
        .other          _Z7reduceGPiS_S_S_,@"STO_CUDA_ENTRY STV_DEFAULT"
_Z7reduceGPiS_S_S_:
.text._Z7reduceGPiS_S_S_:
[----:B------:R-:W-:Y:S08]  /*0000*/  LDC R1, c[0x0][0x37c] ;  /* 0x0000df00ff017b82 */ /* 0x000ff00000000800 */
[----:B------:R-:W0:Y:S01]  /*0010*/  LDC.64 R2, c[0x0][0x398] ;  /* 0x0000e600ff027b82 */ /* 0x000e220000000a00 */
[----:B------:R-:W0:Y:S01]  /*0020*/  LDCU.64 UR10, c[0x0][0x358] ;  /* 0x00006b00ff0a77ac */ /* 0x000e220008000a00 */
[----:B------:R-:W1:Y:S01]  /*0030*/  S2R R17, SR_TID.Y ;  /* 0x0000000000117919 */ /* 0x000e620000002200 */
[----:B------:R-:W1:Y:S05]  /*0040*/  S2R R8, SR_TID.Z ;  /* 0x0000000000087919 */ /* 0x000e6a0000002300 */
[----:B------:R-:W-:Y:S01]  /*0050*/  S2UR UR15, SR_CTAID.Z ;  /* 0x00000000000f79c3 */ /* 0x000fe20000002700 */
[----:B------:R-:W2:Y:S01]  /*0060*/  LDCU UR13, c[0x0][0x360] ;  /* 0x00006c00ff0d77ac */ /* 0x000ea20008000800 */
[----:B------:R-:W3:Y:S06]  /*0070*/  S2R R10, SR_TID.X ;  /* 0x00000000000a7919 */ /* 0x000eec0000002100 */
[----:B------:R-:W-:Y:S08]  /*0080*/  S2UR UR14, SR_CTAID.Y ;  /* 0x00000000000e79c3 */ /* 0x000ff00000002600 */
[----:B------:R-:W4:Y:S01]  /*0090*/  S2UR UR5, SR_CgaCtaId ;  /* 0x00000000000579c3 */ /* 0x000f220000008800 */
[----:B0-----:R0:W5:Y:S01]  /*00a0*/  LDG.E R16, desc[UR10][R2.64] ;  /* 0x0000000a02107981 */ /* 0x001162000c1e1900 */
[----:B------:R-:W1:Y:S01]  /*00b0*/  LDCU UR6, c[0x0][0x364] ;  /* 0x00006c80ff0677ac */ /* 0x000e620008000800 */
[----:B------:R-:W-:Y:S01]  /*00c0*/  BSSY.RECONVERGENT B0, `(.L_x_0) ;  /* 0x0000037000007945 */ /* 0x000fe20003800200 */
[----:B------:R-:W-:Y:S01]  /*00d0*/  UMOV UR4, 0x400 ;  /* 0x0000040000047882 */ /* 0x000fe20000000000 */
[----:B------:R-:W-:-:S05]  /*00e0*/  CS2R.32 R15, SR_CgaSize ;  /* 0x00000000000f7805 */ /* 0x000fca0000008a00 */
[----:B------:R-:W-:-:S05]  /*00f0*/  IMAD R15, R15, -0xa0, RZ ;  /* 0xffffff600f0f7824 */ /* 0x000fca00078e02ff */
[----:B------:R-:W-:-:S14]  /*0100*/  R2UR UR9, R15 ;  /* 0x000000000f0972ca */ /* 0x000fdc00000e0000 */
[----:B------:R-:W3:Y:S01]  /*0110*/  LDCU UR9, c[0x0][UR9+0x258] ;  /* 0x00004b00090977ac */ /* 0x000ee20008000800 */
[----:B------:R-:W3:Y:S01]  /*0120*/  LDC R9, c[0x0][0x370] ;  /* 0x0000dc00ff097b82 */ /* 0x000ee20000000800 */
[----:B0-----:R-:W0:Y:S01]  /*0130*/  S2R R2, SR_CTAID.X ;  /* 0x0000000000027919 */ /* 0x001e220000002500 */
[----:B------:R-:W3:Y:S01]  /*0140*/  LDCU UR16, c[0x0][0x374] ;  /* 0x00006e80ff1077ac */ /* 0x000ee20008000800 */
[----:B------:R-:W-:Y:S01]  /*0150*/  IMAD.MOV.U32 R3, RZ, RZ, RZ ;  /* 0x000000ffff037224 */ /* 0x000fe200078e00ff */
[----:B------:R-:W3:Y:S01]  /*0160*/  LDCU UR7, c[0x0][0x368] ;  /* 0x00006d00ff0777ac */ /* 0x000ee20008000800 */
[----:B-1----:R-:W-:Y:S01]  /*0170*/  IMAD R13, R8, UR6, R17 ;  /* 0x00000006080d7c24 */ /* 0x002fe2000f8e0211 */
[----:B------:R-:W-:-:S05]  /*0180*/  CS2R.32 R15, SR_CgaSize ;  /* 0x00000000000f7805 */ /* 0x000fca0000008a00 */
[----:B------:R-:W-:-:S05]  /*0190*/  IMAD R15, R15, -0xa0, RZ ;  /* 0xffffff600f0f7824 */ /* 0x000fca00078e02ff */
[----:B------:R-:W-:-:S14]  /*01a0*/  R2UR UR12, R15 ;  /* 0x000000000f0c72ca */ /* 0x000fdc00000e0000 */
[----:B------:R-:W1:Y:S01]  /*01b0*/  LDCU UR12, c[0x0][UR12+0x254] ;  /* 0x00004a800c0c77ac */ /* 0x000e620008000800 */
[----:B--2---:R-:W-:Y:S01]  /*01c0*/  IMAD R13, R13, UR13, RZ ;  /* 0x0000000d0d0d7c24 */ /* 0x004fe2000f8e02ff */
[----:B----4-:R-:W-:Y:S02]  /*01d0*/  ULEA UR5, UR5, UR4, 0x18 ;  /* 0x0000000405057291 */ /* 0x010fe4000f8ec0ff */
[----:B------:R-:W-:Y:S01]  /*01e0*/  UIMAD UR4, UR13, UR6, URZ ;  /* 0x000000060d0472a4 */ /* 0x000fe2000f8e02ff */
[----:B---3--:R-:W-:Y:S01]  /*01f0*/  IMAD.IADD R11, R13, 0x1, R10 ;  /* 0x000000010d0b7824 */ /* 0x008fe200078e020a */
[----:B------:R-:W2:Y:S01]  /*0200*/  LDCU.64 UR18, c[0x0][0x388] ;  /* 0x00007100ff1277ac */ /* 0x000ea20008000a00 */
[----:B------:R-:W-:-:S03]  /*0210*/  UIMAD UR8, UR15, UR16, URZ ;  /* 0x000000100f0872a4 */ /* 0x000fc6000f8e02ff */
[----:B------:R-:W-:Y:S01]  /*0220*/  LEA R12, R11, UR5, 0x2 ;  /* 0x000000050b0c7c11 */ /* 0x000fe2000f8e10ff */
[----:B------:R-:W-:Y:S02]  /*0230*/  UIMAD UR4, UR4, UR7, URZ ;  /* 0x00000007040472a4 */ /* 0x000fe4000f8e02ff */
[----:B------:R-:W-:Y:S02]  /*0240*/  UIADD3 UR8, UP0, UPT, UR8, UR14, URZ ;  /* 0x0000000e08087290 */ /* 0x000fe4000ff1e0ff */
[----:B------:R3:W-:Y:S02]  /*0250*/  STS [R12], RZ ;  /* 0x000000ff0c007388 */ /* 0x0007e40000000800 */
[----:B------:R-:W-:Y:S02]  /*0260*/  UIADD3.X UR6, UPT, UPT, URZ, URZ, URZ, UP0, !UPT ;  /* 0x000000ffff067290 */ /* 0x000fe400087fe4ff */
[----:B0-----:R-:W-:-:S04]  /*0270*/  IMAD.WIDE.U32 R6, R9, UR8, R2 ;  /* 0x0000000809067c25 */ /* 0x001fc8000f8e0002 */
[----:B------:R-:W-:Y:S02]  /*0280*/  IMAD R15, R9, UR6, RZ ;  /* 0x00000006090f7c24 */ /* 0x000fe4000f8e02ff */
[----:B------:R-:W-:-:S04]  /*0290*/  IMAD.WIDE.U32 R4, R6, UR4, RZ ;  /* 0x0000000406047c25 */ /* 0x000fc8000f8e00ff */
[----:B------:R-:W-:Y:S02]  /*02a0*/  IMAD.IADD R6, R7, 0x1, R15 ;  /* 0x0000000107067824 */ /* 0x000fe400078e020f */
[----:B------:R-:W-:Y:S02]  /*02b0*/  IMAD.IADD R7, R11, 0x1, R4 ;  /* 0x000000010b077824 */ /* 0x000fe400078e0204 */
[----:B------:R-:W-:Y:S01]  /*02c0*/  IMAD R15, R6, UR4, RZ ;  /* 0x00000004060f7c24 */ /* 0x000fe2000f8e02ff */
[----:B------:R-:W-:-:S03]  /*02d0*/  MOV R6, UR9 ;  /* 0x0000000900067c02 */ /* 0x000fc60008000f00 */
[----:B------:R-:W-:Y:S01]  /*02e0*/  IMAD.IADD R0, R5, 0x1, R15 ;  /* 0x0000000105007824 */ /* 0x000fe200078e020f */
[----:B-----5:R-:W-:Y:S01]  /*02f0*/  ISETP.GT.AND P0, PT, R16, R7, PT ;  /* 0x000000071000720c */ /* 0x020fe20003f04270 */
[----:B-1----:R-:W-:-:S12]  /*0300*/  IMAD.U32 R7, RZ, RZ, UR12 ;  /* 0x0000000cff077e24 */ /* 0x002fd8000f8e00ff */
[----:B--23--:R-:W-:Y:S05]  /*0310*/  @!P0 BRA `(.L_x_1) ;  /* 0x0000000000448947 */ /* 0x00cfea0003800000 */
[----:B------:R-:W0:Y:S01]  /*0320*/  LDCU UR6, c[0x0][0x378] ;  /* 0x00006f00ff0677ac */ /* 0x000e220008000800 */
[----:B------:R-:W-:Y:S01]  /*0330*/  HFMA2 R19, -RZ, RZ, 0, 0 ;  /* 0x00000000ff137431 */ /* 0x000fe200000001ff */
[----:B------:R-:W-:Y:S01]  /*0340*/  BSSY.RECONVERGENT B1, `(.L_x_2) ;  /* 0x000000d000017945 */ /* 0x000fe20003800200 */
[----:B------:R-:W-:Y:S01]  /*0350*/  IMAD.IADD R21, R11, 0x1, R4 ;  /* 0x000000010b157824 */ /* 0x000fe200078e0204 */
[----:B0-----:R-:W-:-:S06]  /*0360*/  UIMAD UR6, UR16, UR6, URZ ;  /* 0x00000006100672a4 */ /* 0x001fcc000f8e02ff */
[----:B------:R-:W-:-:S04]  /*0370*/  IMAD R14, R9, UR6, RZ ;  /* 0x00000006090e7c24 */ /* 0x000fc8000f8e02ff */
[----:B------:R-:W-:-:S07]  /*0380*/  IMAD R18, R14, UR4, RZ ;  /* 0x000000040e127c24 */ /* 0x000fce000f8e02ff */
.L_x_3:
[----:B------:R-:W-:-:S04]  /*0390*/  SHF.R.S64 R14, RZ, 0x1e, R21 ;  /* 0x0000001eff0e7819 */ /* 0x000fc80000001015 */
[----:B------:R-:W-:-:S04]  /*03a0*/  IADD3 R14, P0, PT, R14, UR18, RZ ;  /* 0x000000120e0e7c10 */ /* 0x000fc8000ff1e0ff */
[----:B------:R-:W-:-:S05]  /*03b0*/  LEA.HI.X.SX32 R15, R21, UR19, 0x2, P0 ;  /* 0x00000013150f7c11 */ /* 0x000fca00080f16ff */
[----:B------:R-:W2:Y:S01]  /*03c0*/  LDG.E R14, desc[UR10][R14.64] ;  /* 0x0000000a0e0e7981 */ /* 0x000ea2000c1e1900 */
[----:B------:R-:W-:-:S05]  /*03d0*/  IMAD.IADD R21, R21, 0x1, R18 ;  /* 0x0000000115157824 */ /* 0x000fca00078e0212 */
[----:B------:R-:W-:Y:S01]  /*03e0*/  ISETP.GT.AND P0, PT, R16, R21, PT ;  /* 0x000000151000720c */ /* 0x000fe20003f04270 */
[----:B--2---:R-:W-:-:S12]  /*03f0*/  IMAD.IADD R19, R14, 0x1, R19 ;  /* 0x000000010e137824 */ /* 0x004fd800078e0213 */
[----:B------:R-:W-:Y:S05]  /*0400*/  @P0 BRA `(.L_x_3) ;  /* 0xfffffffc00e00947 */ /* 0x000fea000383ffff */
[----:B------:R-:W-:Y:S05]  /*0410*/  BSYNC.RECONVERGENT B1 ;  /* 0x0000000000017941 */ /* 0x000fea0003800200 */
.L_x_2:
[----:B------:R0:W-:Y:S02]  /*0420*/  STS [R12], R19 ;  /* 0x000000130c007388 */ /* 0x0001e40000000800 */
.L_x_1:
[----:B------:R-:W-:Y:S05]  /*0430*/  BSYNC.RECONVERGENT B0 ;  /* 0x0000000000007941 */ /* 0x000fea0003800200 */
.L_x_0:
[----:B------:R-:W-:-:S04]  /*0440*/  UISETP.NE.U32.AND UP0, UPT, UR9, URZ, UPT ;  /* 0x000000ff0900728c */ /* 0x000fc8000bf05070 */
[----:B------:R-:W-:-:S09]  /*0450*/  UISETP.NE.AND.EX UP0, UPT, UR12, URZ, UPT, UP0 ;  /* 0x000000ff0c00728c */ /* 0x000fd2000bf05300 */
[----:B------:R-:W-:Y:S05]  /*0460*/  BRA.U UP0, `(.L_x_4) ;  /* 0x0000000100047547 */ /* 0x000fea000b800000 */
[----:B------:R-:W-:Y:S05]  /*0470*/  BPT.TRAP 0x1 ;  /* 0x000000040000795c */ /* 0x000fea0000300000 */
.L_x_4:
[----:B------:R-:W-:Y:S01]  /*0480*/  IMAD.IADD R17, R10, 0x1, R17 ;  /* 0x000000010a117824 */ /* 0x000fe200078e0211 */
[----:B------:R-:W-:Y:S04]  /*0490*/  BAR.SYNC.DEFER_BLOCKING 0x0 ;  /* 0x0000000000007b1d */ /* 0x000fe80000010000 */
[----:B------:R-:W-:Y:S02]  /*04a0*/  LOP3.LUT P0, R8, R17, RZ, R8, 0xfa, !PT ;  /* 0x000000ff11087212 */ /* 0x000fe4000780fa08 */
[----:B------:R-:W-:Y:S11]  /*04b0*/  BSSY B0, `(.L_x_5) ;  /* 0x000001f000007945 */ /* 0x000ff60003800000 */
[----:B------:R-:W-:Y:S05]  /*04c0*/  @P0 BRA `(.L_x_6) ;  /* 0x0000000000740947 */ /* 0x000fea0003800000 */
[----:B------:R-:W1:Y:S01]  /*04d0*/  S2R R17, SR_LANEID ;  /* 0x0000000000117919 */ /* 0x000e620000000000 */
[----:B------:R-:W2:Y:S01]  /*04e0*/  LDC R15, c[0x0][0x378] ;  /* 0x0000de00ff0f7b82 */ /* 0x000ea20000000800 */
[----:B------:R-:W-:Y:S01]  /*04f0*/  VOTEU.ANY UR4, UPT, PT ;  /* 0x0000000000047886 */ /* 0x000fe200038e0100 */
[----:B------:R-:W-:Y:S01]  /*0500*/  IADD3 R18, PT, PT, RZ, -R9, RZ ;  /* 0x80000009ff127210 */ /* 0x000fe20007ffe0ff */
[----:B------:R-:W1:Y:S01]  /*0510*/  FLO.U32 R16, UR4 ;  /* 0x0000000400107d00 */ /* 0x000e6200080e0000 */
[----:B------:R-:W-:Y:S01]  /*0520*/  VIADD R14, R2, UR14 ;  /* 0x0000000e020e7c36 */ /* 0x000fe20008000000 */
[----:B------:R-:W-:Y:S01]  /*0530*/  UPOPC UR6, UR4 ;  /* 0x00000004000672bf */ /* 0x000fe20008000000 */
[----:B0-----:R-:W-:Y:S02]  /*0540*/  IMAD R19, RZ, RZ, -UR15 ;  /* 0x8000000fff137e24 */ /* 0x001fe4000f8e02ff */
[----:B------:R-:W-:-:S03]  /*0550*/  IMAD R18, R18, UR16, RZ ;  /* 0x0000001012127c24 */ /* 0x000fc6000f8e02ff */
[----:B------:R-:W-:Y:S01]  /*0560*/  ISETP.NE.AND P0, PT, R14, R19, PT ;  /* 0x000000130e00720c */ /* 0x000fe20003f05270 */
[----:B--2---:R-:W-:-:S05]  /*0570*/  IMAD R15, R15, R18, -0x7fffffff ;  /* 0x800000010f0f7424 */ /* 0x004fca00078e0212 */
[----:B------:R-:W-:Y:S02]  /*0580*/  SEL R15, R15, 0x1, !P0 ;  /* 0x000000010f0f7807 */ /* 0x000fe40004000000 */
[----:B-1----:R-:W-:-:S03]  /*0590*/  ISETP.EQ.U32.AND P1, PT, R16, R17, PT ;  /* 0x000000111000720c */ /* 0x002fc60003f22070 */
[----:B------:R-:W-:-:S10]  /*05a0*/  IMAD R17, R15, UR6, RZ ;  /* 0x000000060f117c24 */ /* 0x000fd4000f8e02ff */
[----:B------:R-:W-:Y:S06]  /*05b0*/  @P1 MEMBAR.ALL.GPU ;  /* 0x0000000000001992 */ /* 0x000fec000000a000 */
[----:B------:R-:W-:-:S00]  /*05c0*/  @P1 ERRBAR ;  /* 0x00000000000019ab */ /* 0x000fc00000000000 */
[----:B------:R-:W-:Y:S06]  /*05d0*/  @P1 CGAERRBAR ;  /* 0x00000000000015ab */ /* 0x000fec0000000000 */
[----:B------:R-:W2:Y:S01]  /*05e0*/  @P1 ATOM.E.ADD.STRONG.GPU PT, R17, desc[UR10][R6.64+0x4], R17 ;  /* 0x800004110611198a */ /* 0x000ea200081ef10a */
[----:B------:R-:W0:Y:S02]  /*05f0*/  S2R R14, SR_LTMASK ;  /* 0x00000000000e7919 */ /* 0x000e240000003900 */
[----:B0-----:R-:W-:-:S06]  /*0600*/  LOP3.LUT R14, R14, UR4, RZ, 0xc0, !PT ;  /* 0x000000040e0e7c12 */ /* 0x001fcc000f8ec0ff */
[----:B------:R-:W0:Y:S01]  /*0610*/  POPC R14, R14 ;  /* 0x0000000e000e7309 */ /* 0x000e220000000000 */
[----:B--2---:R-:W0:Y:S02]  /*0620*/  SHFL.IDX PT, R16, R17, R16, 0x1f ;  /* 0x00001f1011107589 */ /* 0x004e2400000e0000 */
[----:B0-----:R-:W-:-:S07]  /*0630*/  IMAD R15, R15, R14, R16 ;  /* 0x0000000e0f0f7224 */ /* 0x001fce00078e0210 */
.L_x_7:
[----:B------:R-:W2:Y:S04]  /*0640*/  LD.E.STRONG.GPU R14, desc[UR10][R6.64+0x4] ;  /* 0x0000040a060e7980 */ /* 0x000ea8000c10f900 */
[----:B--2---:R-:W-:Y:S01]  /*0650*/  CCTL.IVALL ;  /* 0x00000000ff00798f */ /* 0x004fe20002000000 */
[----:B------:R-:W-:Y:S05]  /*0660*/  YIELD ;  /* 0x0000000000007946 */ /* 0x000fea0003800000 */
[----:B------:R-:W-:-:S04]  /*0670*/  LOP3.LUT R14, R14, R15, RZ, 0x3c, !PT ;  /* 0x0000000f0e0e7212 */ /* 0x000fc800078e3cff */
[----:B------:R-:W-:-:S13]  /*0680*/  ISETP.GT.AND P0, PT, R14, -0x1, PT ;  /* 0xffffffff0e00780c */ /* 0x000fda0003f04270 */
[----:B------:R-:W-:Y:S05]  /*0690*/  @P0 BRA `(.L_x_7) ;  /* 0xfffffffc00e80947 */ /* 0x000fea000383ffff */
.L_x_6:
[----:B------:R-:W-:Y:S05]  /*06a0*/  BSYNC B0 ;  /* 0x0000000000007941 */ /* 0x000fea0003800000 */
.L_x_5:
[----:B------:R-:W-:-:S03]  /*06b0*/  UMOV UR4, 0xffffffff ;  /* 0xffffffff00047882 */ /* 0x000fc60000000000 */
[----:B------:R-:W-:Y:S05]  /*06c0*/  BRA.DIV UR4, `(.L_x_8) ;  /* 0x00000012049c7947 */ /* 0x000fea000b800000 */
[----:B------:R-:W-:Y:S06]  /*06d0*/  BAR.SYNC.DEFER_BLOCKING 0x0 ;  /* 0x0000000000007b1d */ /* 0x000fec0000010000 */
.L_x_31:
[----:B------:R-:W1:Y:S01]  /*06e0*/  LDS R14, [R12] ;  /* 0x000000000c0e7984 */ /* 0x000e620000000800 */
[----:B------:R-:W-:Y:S05]  /*06f0*/  WARPSYNC.ALL ;  /* 0x0000000000007948 */ /* 0x000fea0003800000 */
[----:B------:R-:W-:Y:S01]  /*0700*/  LOP3.LUT P0, R10, R13, RZ, R10, 0xfa, !PT ;  /* 0x000000ff0d0a7212 */ /* 0x000fe2000780fa0a */
[----:B------:R-:W-:Y:S01]  /*0710*/  BSSY.RECONVERGENT B0, `(.L_x_9) ;  /* 0x0000059000007945 */ /* 0x000fe20003800200 */
[----:B-1----:R-:W1:Y:S02]  /*0720*/  REDUX.SUM.S32 UR4, R14 ;  /* 0x000000000e0473c4 */ /* 0x002e64000000c200 */
[----:B-1----:R-:W-:-:S05]  /*0730*/  IMAD.U32 R15, RZ, RZ, UR4 ;  /* 0x00000004ff0f7e24 */ /* 0x002fca000f8e00ff */
[----:B------:R1:W-:Y:S01]  /*0740*/  STS [R12], R15 ;  /* 0x0000000f0c007388 */ /* 0x0003e20000000800 */
[----:B------:R-:W-:Y:S06]  /*0750*/  BAR.SYNC.DEFER_BLOCKING 0x0 ;  /* 0x0000000000007b1d */ /* 0x000fec0000010000 */
[----:B------:R-:W-:Y:S05]  /*0760*/  @P0 BRA `(.L_x_10) ;  /* 0x00000004004c0947 */ /* 0x000fea0003800000 */
[----:B------:R-:W-:Y:S01]  /*0770*/  UISETP.GE.U32.AND UP1, UPT, UR13, 0x1e1, UPT ;  /* 0x000001e10d00788c */ /* 0x000fe2000bf26070 */
[----:B------:R-:W-:Y:S01]  /*0780*/  HFMA2 R22, -RZ, RZ, 0, 0 ;  /* 0x00000000ff167431 */ /* 0x000fe200000001ff */
[----:B------:R-:W-:-:S04]  /*0790*/  UIADD3 UR4, UPT, UPT, UR13, -0x1, URZ ;  /* 0xffffffff0d047890 */ /* 0x000fc8000fffe0ff */
[----:B------:R-:W-:-:S03]  /*07a0*/  ULEA.HI UR6, UR4, 0x1, URZ, 0x1b ;  /* 0x0000000104067891 */ /* 0x000fc6000f8fd8ff */
[----:B------:R-:W-:Y:S01]  /*07b0*/  UMOV UR4, URZ ;  /* 0x000000ff00047c82 */ /* 0x000fe20008000000 */
[----:B------:R-:W-:-:S04]  /*07c0*/  ULOP3.LUT UR8, UR6, 0xf, URZ, 0xc0, !UPT ;  /* 0x0000000f06087892 */ /* 0x000fc8000f8ec0ff */
[----:B------:R-:W-:Y:S01]  /*07d0*/  UISETP.NE.AND UP0, UPT, UR8, URZ, UPT ;  /* 0x000000ff0800728c */ /* 0x000fe2000bf05270 */
[----:B------:R-:W-:Y:S10]  /*07e0*/  BRA.U !UP1, `(.L_x_11) ;  /* 0x0000000109847547 */ /* 0x000ff4000b800000 */
[----:B------:R-:W-:Y:S02]  /*07f0*/  ULOP3.LUT UR4, UR6, 0xffffff0, URZ, 0xc0, !UPT ;  /* 0x0ffffff006047892 */ /* 0x000fe4000f8ec0ff */
[----:B------:R-:W-:Y:S02]  /*0800*/  UIADD3 UR9, UPT, UPT, UR5, 0x400, URZ ;  /* 0x0000040005097890 */ /* 0x000fe4000fffe0ff */
[----:B------:R-:W-:-:S03]  /*0810*/  UIADD3 UR7, UPT, UPT, -UR4, URZ, URZ ;  /* 0x000000ff04077290 */ /* 0x000fc6000fffe1ff */
[----:B------:R-:W-:-:S09]  /*0820*/  UMOV UR4, URZ ;  /* 0x000000ff00047c82 */ /* 0x000fd20008000000 */
.L_x_12:
[----:B------:R-:W-:Y:S01]  /*0830*/  LDS R23, [UR9+-0x400] ;  /* 0xfffc0009ff177984 */ /* 0x000fe20008000800 */
[----:B------:R-:W-:Y:S02]  /*0840*/  UIADD3 UR7, UPT, UPT, UR7, 0x10, URZ ;  /* 0x0000001007077890 */ /* 0x000fe4000fffe0ff */
[----:B------:R-:W-:Y:S01]  /*0850*/  UIADD3 UR4, UPT, UPT, UR4, 0x200, URZ ;  /* 0x0000020004047890 */ /* 0x000fe2000fffe0ff */
[----:B------:R-:W2:Y:S01]  /*0860*/  LDS R24, [UR9+-0x380] ;  /* 0xfffc8009ff187984 */ /* 0x000ea20008000800 */
[----:B------:R-:W-:-:S03]  /*0870*/  UISETP.NE.AND UP1, UPT, UR7, URZ, UPT ;  /* 0x000000ff0700728c */ /* 0x000fc6000bf25270 */
[----:B------:R-:W-:Y:S04]  /*0880*/  LDS R25, [UR9+-0x300] ;  /* 0xfffd0009ff197984 */ /* 0x000fe80008000800 */
[----:B------:R-:W3:Y:S04]  /*0890*/  LDS R26, [UR9+-0x280] ;  /* 0xfffd8009ff1a7984 */ /* 0x000ee80008000800 */
[----:B------:R-:W-:Y:S04]  /*08a0*/  LDS R21, [UR9+-0x200] ;  /* 0xfffe0009ff157984 */ /* 0x000fe80008000800 */
[----:B------:R-:W4:Y:S04]  /*08b0*/  LDS R20, [UR9+-0x180] ;  /* 0xfffe8009ff147984 */ /* 0x000f280008000800 */
[----:B0-----:R-:W-:Y:S04]  /*08c0*/  LDS R19, [UR9+-0x100] ;  /* 0xffff0009ff137984 */ /* 0x001fe80008000800 */
[----:B------:R-:W0:Y:S04]  /*08d0*/  LDS R18, [UR9+-0x80] ;  /* 0xffff8009ff127984 */ /* 0x000e280008000800 */
[----:B------:R-:W-:Y:S04]  /*08e0*/  LDS R17, [UR9] ;  /* 0x00000009ff117984 */ /* 0x000fe80008000800 */
[----:B------:R-:W5:Y:S04]  /*08f0*/  LDS R16, [UR9+0x80] ;  /* 0x00008009ff107984 */ /* 0x000f680008000800 */
[----:B-1----:R-:W-:Y:S04]  /*0900*/  LDS R15, [UR9+0x100] ;  /* 0x00010009ff0f7984 */ /* 0x002fe80008000800 */
[----:B------:R-:W1:Y:S01]  /*0910*/  LDS R14, [UR9+0x180] ;  /* 0x00018009ff0e7984 */ /* 0x000e620008000800 */
[----:B--2---:R-:W-:-:S03]  /*0920*/  IADD3 R24, PT, PT, R24, R23, R22 ;  /* 0x0000001718187210 */ /* 0x004fc60007ffe016 */
[----:B------:R-:W-:Y:S04]  /*0930*/  LDS R13, [UR9+0x200] ;  /* 0x00020009ff0d7984 */ /* 0x000fe80008000800 */
[----:B------:R-:W2:Y:S01]  /*0940*/  LDS R12, [UR9+0x280] ;  /* 0x00028009ff0c7984 */ /* 0x000ea20008000800 */
[----:B---3--:R-:W-:-:S03]  /*0950*/  IADD3 R24, PT, PT, R26, R25, R24 ;  /* 0x000000191a187210 */ /* 0x008fc60007ffe018 */
[----:B------:R-:W-:Y:S04]  /*0960*/  LDS R23, [UR9+0x300] ;  /* 0x00030009ff177984 */ /* 0x000fe80008000800 */
[----:B------:R-:W3:Y:S01]  /*0970*/  LDS R22, [UR9+0x380] ;  /* 0x00038009ff167984 */ /* 0x000ee20008000800 */
[----:B----4-:R-:W-:Y:S01]  /*0980*/  IADD3 R20, PT, PT, R20, R21, R24 ;  /* 0x0000001514147210 */ /* 0x010fe20007ffe018 */
[----:B------:R-:W-:-:S03]  /*0990*/  UIADD3 UR9, UPT, UPT, UR9, 0x800, URZ ;  /* 0x0000080009097890 */ /* 0x000fc6000fffe0ff */
[----:B0-----:R-:W-:-:S04]  /*09a0*/  IADD3 R18, PT, PT, R18, R19, R20 ;  /* 0x0000001312127210 */ /* 0x001fc80007ffe014 */
[----:B-----5:R-:W-:-:S04]  /*09b0*/  IADD3 R16, PT, PT, R16, R17, R18 ;  /* 0x0000001110107210 */ /* 0x020fc80007ffe012 */
[----:B-1----:R-:W-:-:S04]  /*09c0*/  IADD3 R14, PT, PT, R14, R15, R16 ;  /* 0x0000000f0e0e7210 */ /* 0x002fc80007ffe010 */
[----:B--2---:R-:W-:-:S04]  /*09d0*/  IADD3 R12, PT, PT, R12, R13, R14 ;  /* 0x0000000d0c0c7210 */ /* 0x004fc80007ffe00e */
[----:B---3--:R-:W-:Y:S01]  /*09e0*/  IADD3 R22, PT, PT, R22, R23, R12 ;  /* 0x0000001716167210 */ /* 0x008fe20007ffe00c */
[----:B------:R-:W-:Y:S06]  /*09f0*/  BRA.U UP1, `(.L_x_12) ;  /* 0xfffffffd018c7547 */ /* 0x000fec000b83ffff */
.L_x_11:
[----:B------:R-:W-:Y:S05]  /*0a00*/  BRA.U !UP0, `(.L_x_13) ;  /* 0x0000000108a07547 */ /* 0x000fea000b800000 */
[----:B------:R-:W-:Y:S02]  /*0a10*/  UISETP.GE.U32.AND UP0, UPT, UR8, 0x8, UPT ;  /* 0x000000080800788c */ /* 0x000fe4000bf06070 */
[----:B------:R-:W-:-:S04]  /*0a20*/  ULOP3.LUT UR7, UR6, 0x7, URZ, 0xc0, !UPT ;  /* 0x0000000706077892 */ /* 0x000fc8000f8ec0ff */
[----:B------:R-:W-:-:S03]  /*0a30*/  UISETP.NE.AND UP1, UPT, UR7, URZ, UPT ;  /* 0x000000ff0700728c */ /* 0x000fc6000bf25270 */
[----:B------:R-:W-:Y:S08]  /*0a40*/  BRA.U !UP0, `(.L_x_14) ;  /* 0x0000000108387547 */ /* 0x000ff0000b800000 */
[----:B------:R-:W-:Y:S02]  /*0a50*/  ULEA UR8, UR4, UR5, 0x2 ;  /* 0x0000000504087291 */ /* 0x000fe4000f8e10ff */
[----:B------:R-:W-:-:S07]  /*0a60*/  UIADD3 UR4, UPT, UPT, UR4, 0x100, URZ ;  /* 0x0000010004047890 */ /* 0x000fce000fffe0ff */
[----:B------:R-:W-:Y:S04]  /*0a70*/  LDS R13, [UR8] ;  /* 0x00000008ff0d7984 */ /* 0x000fe80008000800 */
[----:B01----:R-:W0:Y:S04]  /*0a80*/  LDS R12, [UR8+0x80] ;  /* 0x00008008ff0c7984 */ /* 0x003e280008000800 */
[----:B------:R-:W-:Y:S04]  /*0a90*/  LDS R15, [UR8+0x100] ;  /* 0x00010008ff0f7984 */ /* 0x000fe80008000800 */
[----:B------:R-:W1:Y:S04]  /*0aa0*/  LDS R14, [UR8+0x180] ;  /* 0x00018008ff0e7984 */ /* 0x000e680008000800 */
[----:B------:R-:W-:Y:S04]  /*0ab0*/  LDS R17, [UR8+0x200] ;  /* 0x00020008ff117984 */ /* 0x000fe80008000800 */
[----:B------:R-:W2:Y:S04]  /*0ac0*/  LDS R16, [UR8+0x280] ;  /* 0x00028008ff107984 */ /* 0x000ea80008000800 */
[----:B------:R-:W-:Y:S04]  /*0ad0*/  LDS R19, [UR8+0x300] ;  /* 0x00030008ff137984 */ /* 0x000fe80008000800 */
[----:B------:R-:W3:Y:S01]  /*0ae0*/  LDS R18, [UR8+0x380] ;  /* 0x00038008ff127984 */ /* 0x000ee20008000800 */
[----:B0-----:R-:W-:-:S04]  /*0af0*/  IADD3 R12, PT, PT, R12, R13, R22 ;  /* 0x0000000d0c0c7210 */ /* 0x001fc80007ffe016 */
[----:B-1----:R-:W-:-:S04]  /*0b00*/  IADD3 R12, PT, PT, R14, R15, R12 ;  /* 0x0000000f0e0c7210 */ /* 0x002fc80007ffe00c */
[----:B--2---:R-:W-:-:S04]  /*0b10*/  IADD3 R12, PT, PT, R16, R17, R12 ;  /* 0x00000011100c7210 */ /* 0x004fc80007ffe00c */
[----:B---3--:R-:W-:-:S07]  /*0b20*/  IADD3 R22, PT, PT, R18, R19, R12 ;  /* 0x0000001312167210 */ /* 0x008fce0007ffe00c */
.L_x_14:
        /* <DEDUP_REMOVED lines=10> */
[----:B------:R-:W1:Y:S01]  /*0bd0*/  LDS R14, [UR7+0x180] ;  /* 0x00018007ff0e7984 */ /* 0x000e620008000800 */
[----:B0-----:R-:W-:-:S04]  /*0be0*/  IADD3 R12, PT, PT, R12, R13, R22 ;  /* 0x0000000d0c0c7210 */ /* 0x001fc80007ffe016 */
[----:B-1----:R-:W-:-:S07]  /*0bf0*/  IADD3 R22, PT, PT, R14, R15, R12 ;  /* 0x0000000f0e167210 */ /* 0x002fce0007ffe00c */
.L_x_15:
[----:B------:R-:W-:Y:S05]  /*0c00*/  BRA.U !UP1, `(.L_x_13) ;  /* 0x0000000109207547 */ /* 0x000fea000b800000 */
[----:B------:R-:W-:Y:S02]  /*0c10*/  ULEA UR4, UR4, UR5, 0x2 ;  /* 0x0000000504047291 */ /* 0x000fe4000f8e10ff */
[----:B------:R-:W-:-:S12]  /*0c20*/  UIADD3 UR6, UPT, UPT, -UR6, URZ, URZ ;  /* 0x000000ff06067290 */ /* 0x000fd8000fffe1ff */
.L_x_16:
[----:B------:R-:W2:Y:S01]  /*0c30*/  LDS R13, [UR4] ;  /* 0x00000004ff0d7984 */ /* 0x000ea20008000800 */
[----:B------:R-:W-:Y:S02]  /*0c40*/  UIADD3 UR6, UPT, UPT, UR6, 0x1, URZ ;  /* 0x0000000106067890 */ /* 0x000fe4000fffe0ff */
[----:B------:R-:W-:Y:S02]  /*0c50*/  UIADD3 UR4, UPT, UPT, UR4, 0x80, URZ ;  /* 0x0000008004047890 */ /* 0x000fe4000fffe0ff */
[----:B------:R-:W-:Y:S01]  /*0c60*/  UISETP.NE.AND UP0, UPT, UR6, URZ, UPT ;  /* 0x000000ff0600728c */ /* 0x000fe2000bf05270 */
[----:B--2---:R-:W-:-:S08]  /*0c70*/  IMAD.IADD R22, R13, 0x1, R22 ;  /* 0x000000010d167824 */ /* 0x004fd000078e0216 */
[----:B------:R-:W-:Y:S05]  /*0c80*/  BRA.U UP0, `(.L_x_16) ;  /* 0xfffffffd00e87547 */ /* 0x000fea000b83ffff */
.L_x_13:
[----:B------:R2:W-:Y:S02]  /*0c90*/  STS [UR5], R22 ;  /* 0x00000016ff007988 */ /* 0x0005e40008000805 */
.L_x_10:
[----:B------:R-:W-:Y:S05]  /*0ca0*/  BSYNC.RECONVERGENT B0 ;  /* 0x0000000000007941 */ /* 0x000fea0003800200 */
.L_x_9:
[----:B------:R-:W-:Y:S01]  /*0cb0*/  BAR.SYNC.DEFER_BLOCKING 0x0 ;  /* 0x0000000000007b1d */ /* 0x000fe20000010000 */
[----:B------:R-:W-:-:S05]  /*0cc0*/  ISETP.NE.AND P0, PT, R10, RZ, PT ;  /* 0x000000ff0a00720c */ /* 0x000fca0003f05270 */
[----:B------:R-:W-:Y:S08]  /*0cd0*/  BSSY B0, `(.L_x_17) ;  /* 0x0000026000007945 */ /* 0x000ff00003800000 */
[----:B-1----:R-:W1:Y:S01]  /*0ce0*/  @!P0 LDS R15, [UR5] ;  /* 0x00000005ff0f8984 */ /* 0x002e620008000800 */
[----:B0-----:R-:W0:Y:S02]  /*0cf0*/  @!P0 LDC.64 R12, c[0x0][0x390] ;  /* 0x0000e400ff0c8b82 */ /* 0x001e240000000a00 */
[----:B0-----:R-:W-:-:S04]  /*0d00*/  @!P0 LEA R12, P1, R2, R12, 0x2 ;  /* 0x0000000c020c8211 */ /* 0x001fc800078210ff */
[----:B------:R-:W-:-:S05]  /*0d10*/  @!P0 LEA.HI.X R13, R2, R13, RZ, 0x2, P1 ;  /* 0x0000000d020d8211 */ /* 0x000fca00008f14ff */
[----:B-1----:R0:W-:Y:S01]  /*0d20*/  @!P0 STG.E desc[UR10][R12.64], R15 ;  /* 0x0000000f0c008986 */ /* 0x0021e2000c10190a */
[----:B------:R-:W-:Y:S01]  /*0d30*/  BAR.SYNC.DEFER_BLOCKING 0x0 ;  /* 0x0000000000007b1d */ /* 0x000fe20000010000 */
[----:B------:R-:W-:-:S13]  /*0d40*/  ISETP.NE.AND P0, PT, R8, RZ, PT ;  /* 0x000000ff0800720c */ /* 0x000fda0003f05270 */
[----:B0-----:R-:W-:Y:S05]  /*0d50*/  @P0 BRA `(.L_x_18) ;  /* 0x0000000000740947 */ /* 0x001fea0003800000 */
[----:B------:R-:W0:Y:S01]  /*0d60*/  S2R R15, SR_LANEID ;  /* 0x00000000000f7919 */ /* 0x000e220000000000 */
[----:B------:R-:W1:Y:S01]  /*0d70*/  LDC R3, c[0x0][0x378] ;  /* 0x0000de00ff037b82 */ /* 0x000e620000000800 */
[----:B------:R-:W-:Y:S01]  /*0d80*/  VOTEU.ANY UR4, UPT, PT ;  /* 0x0000000000047886 */ /* 0x000fe200038e0100 */
[----:B------:R-:W-:Y:S01]  /*0d90*/  IMAD.MOV R12, RZ, RZ, -R9 ;  /* 0x000000ffff0c7224 */ /* 0x000fe200078e0a09 */
[----:B------:R-:W0:Y:S01]  /*0da0*/  FLO.U32 R8, UR4 ;  /* 0x0000000400087d00 */ /* 0x000e2200080e0000 */
[----:B------:R-:W-:Y:S01]  /*0db0*/  VIADD R10, R2, UR14 ;  /* 0x0000000e020a7c36 */ /* 0x000fe20008000000 */
[----:B------:R-:W-:Y:S01]  /*0dc0*/  IADD3 R13, PT, PT, RZ, -UR15, RZ ;  /* 0x8000000fff0d7c10 */ /* 0x000fe2000fffe0ff */
[----:B------:R-:W-:Y:S01]  /*0dd0*/  IMAD R2, R12, UR16, RZ ;  /* 0x000000100c027c24 */ /* 0x000fe2000f8e02ff */
[----:B------:R-:W-:Y:S02]  /*0de0*/  UPOPC UR5, UR4 ;  /* 0x00000004000572bf */ /* 0x000fe40008000000 */
[----:B------:R-:W-:Y:S01]  /*0df0*/  ISETP.NE.AND P1, PT, R10, R13, PT ;  /* 0x0000000d0a00720c */ /* 0x000fe20003f25270 */
[----:B-1----:R-:W-:-:S05]  /*0e00*/  IMAD R2, R3, R2, -0x7fffffff ;  /* 0x8000000103027424 */ /* 0x002fca00078e0202 */
[----:B------:R-:W-:Y:S02]  /*0e10*/  SEL R2, R2, 0x1, !P1 ;  /* 0x0000000102027807 */ /* 0x000fe40004800000 */
[----:B0-----:R-:W-:-:S03]  /*0e20*/  ISETP.EQ.U32.AND P0, PT, R8, R15, PT ;  /* 0x0000000f0800720c */ /* 0x001fc60003f02070 */
[----:B------:R-:W-:-:S10]  /*0e30*/  IMAD R3, R2, UR5, RZ ;  /* 0x0000000502037c24 */ /* 0x000fd4000f8e02ff */
[----:B------:R-:W-:Y:S06]  /*0e40*/  @P0 MEMBAR.ALL.GPU ;  /* 0x0000000000000992 */ /* 0x000fec000000a000 */
[----:B------:R-:W-:-:S00]  /*0e50*/  @P0 ERRBAR ;  /* 0x00000000000009ab */ /* 0x000fc00000000000 */
[----:B------:R-:W-:Y:S06]  /*0e60*/  @P0 CGAERRBAR ;  /* 0x00000000000005ab */ /* 0x000fec0000000000 */
[----:B------:R-:W3:Y:S01]  /*0e70*/  @P0 ATOM.E.ADD.STRONG.GPU PT, R3, desc[UR10][R6.64+0x4], R3 ;  /* 0x800004030603098a */ /* 0x000ee200081ef10a */
[----:B------:R-:W0:Y:S02]  /*0e80*/  S2R R10, SR_LTMASK ;  /* 0x00000000000a7919 */ /* 0x000e240000003900 */
[----:B0-----:R-:W-:-:S06]  /*0e90*/  LOP3.LUT R10, R10, UR4, RZ, 0xc0, !PT ;  /* 0x000000040a0a7c12 */ /* 0x001fcc000f8ec0ff */
[----:B------:R-:W0:Y:S01]  /*0ea0*/  POPC R10, R10 ;  /* 0x0000000a000a7309 */ /* 0x000e220000000000 */
[----:B---3--:R-:W0:Y:S02]  /*0eb0*/  SHFL.IDX PT, R13, R3, R8, 0x1f ;  /* 0x00001f08030d7589 */ /* 0x008e2400000e0000 */
[----:B0-----:R-:W-:-:S07]  /*0ec0*/  IMAD R2, R2, R10, R13 ;  /* 0x0000000a02027224 */ /* 0x001fce00078e020d */
.L_x_19:
[----:B------:R-:W3:Y:S04]  /*0ed0*/  LD.E.STRONG.GPU R3, desc[UR10][R6.64+0x4] ;  /* 0x0000040a06037980 */ /* 0x000ee8000c10f900 */
[----:B---3--:R-:W-:Y:S01]  /*0ee0*/  CCTL.IVALL ;  /* 0x00000000ff00798f */ /* 0x008fe20002000000 */
[----:B------:R-:W-:Y:S05]  /*0ef0*/  YIELD ;  /* 0x0000000000007946 */ /* 0x000fea0003800000 */
[----:B------:R-:W-:-:S04]  /*0f00*/  LOP3.LUT R3, R3, R2, RZ, 0x3c, !PT ;  /* 0x0000000203037212 */ /* 0x000fc800078e3cff */
[----:B------:R-:W-:-:S13]  /*0f10*/  ISETP.GT.AND P0, PT, R3, -0x1, PT ;  /* 0xffffffff0300780c */ /* 0x000fda0003f04270 */
[----:B------:R-:W-:Y:S05]  /*0f20*/  @P0 BRA `(.L_x_19) ;  /* 0xfffffffc00e80947 */ /* 0x000fea000383ffff */
.L_x_18:
[----:B------:R-:W-:Y:S05]  /*0f30*/  BSYNC B0 ;  /* 0x0000000000007941 */ /* 0x000fea0003800000 */
.L_x_17:
[----:B------:R-:W-:-:S03]  /*0f40*/  UMOV UR4, 0xffffffff ;  /* 0xffffffff00047882 */ /* 0x000fc60000000000 */
[----:B------:R-:W-:Y:S05]  /*0f50*/  BRA.DIV UR4, `(.L_x_20) ;  /* 0x0000000a04a87947 */ /* 0x000fea000b800000 */
[----:B------:R-:W-:Y:S06]  /*0f60*/  BAR.SYNC.DEFER_BLOCKING 0x0 ;  /* 0x0000000000007b1d */ /* 0x000fec0000010000 */
.L_x_34:
[----:B------:R-:W-:-:S04]  /*0f70*/  IADD3 R11, P1, PT, RZ, -R11, RZ ;  /* 0x8000000bff0b7210 */ /* 0x000fc80007f3e0ff */
[----:B------:R-:W-:Y:S01]  /*0f80*/  ISETP.NE.U32.AND P0, PT, R4, R11, PT ;  /* 0x0000000b0400720c */ /* 0x000fe20003f05070 */
[----:B------:R-:W-:-:S05]  /*0f90*/  IMAD.X R3, RZ, RZ, -0x1, P1 ;  /* 0xffffffffff037424 */ /* 0x000fca00008e06ff */
[----:B------:R-:W-:-:S13]  /*0fa0*/  ISETP.NE.AND.EX P0, PT, R0, R3, PT, P0 ;  /* 0x000000030000720c */ /* 0x000fda0003f05300 */
[----:B------:R-:W-:Y:S05]  /*0fb0*/  @P0 EXIT ;  /* 0x000000000000094d */ /* 0x000fea0003800000 */
[----:B------:R-:W0:Y:S02]  /*0fc0*/  LDC.64 R2, c[0x0][0x380] ;  /* 0x0000e000ff027b82 */ /* 0x000e240000000a00 */
[----:B0-----:R0:W5:Y:S01]  /*0fd0*/  LDG.E R11, desc[UR10][R2.64] ;  /* 0x0000000a020b7981 */ /* 0x001162000c1e1900 */
[C---:B------:R-:W-:Y:S01]  /*0fe0*/  ISETP.GE.U32.AND P0, PT, R9.reuse, 0x4, PT ;  /* 0x000000040900780c */ /* 0x040fe20003f06070 */
[----:B------:R-:W-:Y:S01]  /*0ff0*/  IMAD.MOV.U32 R6, RZ, RZ, RZ ;  /* 0x000000ffff067224 */ /* 0x000fe200078e00ff */
[----:B------:R-:W-:-:S11]  /*1000*/  LOP3.LUT R0, R9, 0x3, RZ, 0xc0, !PT ;  /* 0x0000000309007812 */ /* 0x000fd600078ec0ff */
[----:B0-----:R-:W-:Y:S05]  /*1010*/  @!P0 BRA `(.L_x_21) ;  /* 0x0000000800088947 */ /* 0x001fea0003800000 */
[----:B------:R-:W0:Y:S01]  /*1020*/  LDCU.64 UR4, c[0x0][0x390] ;  /* 0x00007200ff0477ac */ /* 0x000e220008000a00 */
[C---:B------:R-:W-:Y:S01]  /*1030*/  LOP3.LUT R7, R9.reuse, 0xfffffffc, RZ, 0xc0, !PT ;  /* 0xfffffffc09077812 */ /* 0x040fe200078ec0ff */
[----:B------:R-:W-:Y:S01]  /*1040*/  BSSY.RECONVERGENT B0, `(.L_x_21) ;  /* 0x000007f000007945 */ /* 0x000fe20003800200 */
[----:B------:R-:W-:-:S03]  /*1050*/  LOP3.LUT R6, R9, 0x7ffffffc, RZ, 0xc0, !PT ;  /* 0x7ffffffc09067812 */ /* 0x000fc600078ec0ff */
[----:B------:R-:W-:-:S05]  /*1060*/  IMAD.MOV R7, RZ, RZ, -R7 ;  /* 0x000000ffff077224 */ /* 0x000fca00078e0a07 */
[----:B------:R-:W-:Y:S01]  /*1070*/  ISETP.GE.AND P0, PT, R7, RZ, PT ;  /* 0x000000ff0700720c */ /* 0x000fe20003f06270 */
[----:B0-----:R-:W-:-:S04]  /*1080*/  UIADD3 UR4, UP0, UPT, UR4, 0x8, URZ ;  /* 0x0000000804047890 */ /* 0x001fc8000ff1e0ff */
[----:B------:R-:W-:Y:S02]  /*1090*/  UIADD3.X UR5, UPT, UPT, URZ, UR5, URZ, UP0, !UPT ;  /* 0x00000005ff057290 */ /* 0x000fe400087fe4ff */
[----:B------:R-:W-:-:S04]  /*10a0*/  MOV R4, UR4 ;  /* 0x0000000400047c02 */ /* 0x000fc80008000f00 */
[----:B------:R-:W-:Y:S02]  /*10b0*/  IMAD.U32 R5, RZ, RZ, UR5 ;  /* 0x00000005ff057e24 */ /* 0x000fe4000f8e00ff */
[----:B------:R-:W-:Y:S05]  /*10c0*/  @P0 BRA `(.L_x_22) ;  /* 0x00000004008c0947 */ /* 0x000fea0003800000 */
[----:B------:R-:W-:Y:S01]  /*10d0*/  IMAD.MOV R8, RZ, RZ, -R7 ;  /* 0x000000ffff087224 */ /* 0x000fe200078e0a07 */
[----:B------:R-:W-:-:S04]  /*10e0*/  PLOP3.LUT P0, PT, PT, PT, PT, 0x80, 0x8 ;  /* 0x000000000008781c */ /* 0x000fc80003f0f070 */
[----:B------:R-:W-:-:S13]  /*10f0*/  ISETP.GT.AND P1, PT, R8, 0xc, PT ;  /* 0x0000000c0800780c */ /* 0x000fda0003f24270 */
[----:B------:R-:W-:Y:S05]  /*1100*/  @!P1 BRA `(.L_x_23) ;  /* 0x0000000000e89947 */ /* 0x000fea0003800000 */
[----:B------:R-:W-:Y:S01]  /*1110*/  BSSY.RECONVERGENT B1, `(.L_x_23) ;  /* 0x0000039000017945 */ /* 0x000fe20003800200 */
[----:B------:R-:W-:-:S13]  /*1120*/  PLOP3.LUT P0, PT, PT, PT, PT, 0x8, 0x80 ;  /* 0x000000000080781c */ /* 0x000fda0003f0e170 */
.L_x_24:
[----:B------:R-:W3:Y:S02]  /*1130*/  LDG.E R8, desc[UR10][R4.64+-0x8] ;  /* 0xfffff80a04087981 */ /* 0x000ee4000c1e1900 */
[----:B---345:R-:W-:-:S05]  /*1140*/  IMAD.IADD R11, R8, 0x1, R11 ;  /* 0x00000001080b7824 */ /* 0x038fca00078e020b */
[----:B------:R0:W-:Y:S04]  /*1150*/  STG.E desc[UR10][R2.64], R11 ;  /* 0x0000000b02007986 */ /* 0x0001e8000c10190a */
[----:B------:R-:W3:Y:S02]  /*1160*/  LDG.E R8, desc[UR10][R4.64+-0x4] ;  /* 0xfffffc0a04087981 */ /* 0x000ee4000c1e1900 */
[----:B---3--:R-:W-:-:S05]  /*1170*/  IADD3 R9, PT, PT, R11, R8, RZ ;  /* 0x000000080b097210 */ /* 0x008fca0007ffe0ff */
[----:B------:R1:W-:Y:S04]  /*1180*/  STG.E desc[UR10][R2.64], R9 ;  /* 0x0000000902007986 */ /* 0x0003e8000c10190a */
[----:B------:R-:W3:Y:S02]  /*1190*/  LDG.E R8, desc[UR10][R4.64] ;  /* 0x0000000a04087981 */ /* 0x000ee4000c1e1900 */
[----:B---3--:R-:W-:-:S05]  /*11a0*/  IMAD.IADD R13, R9, 0x1, R8 ;  /* 0x00000001090d7824 */ /* 0x008fca00078e0208 */
[----:B------:R3:W-:Y:S04]  /*11b0*/  STG.E desc[UR10][R2.64], R13 ;  /* 0x0000000d02007986 */ /* 0x0007e8000c10190a */
[----:B------:R-:W4:Y:S02]  /*11c0*/  LDG.E R8, desc[UR10][R4.64+0x4] ;  /* 0x0000040a04087981 */ /* 0x000f24000c1e1900 */
[----:B----4-:R-:W-:-:S05]  /*11d0*/  IMAD.IADD R15, R13, 0x1, R8 ;  /* 0x000000010d0f7824 */ /* 0x010fca00078e0208 */
[----:B------:R4:W-:Y:S04]  /*11e0*/  STG.E desc[UR10][R2.64], R15 ;  /* 0x0000000f02007986 */ /* 0x0009e8000c10190a */
[----:B------:R-:W0:Y:S02]  /*11f0*/  LDG.E R8, desc[UR10][R4.64+0x8] ;  /* 0x0000080a04087981 */ /* 0x000e24000c1e1900 */
[----:B0-----:R-:W-:-:S05]  /*1200*/  IMAD.IADD R11, R15, 0x1, R8 ;  /* 0x000000010f0b7824 */ /* 0x001fca00078e0208 */
[----:B------:R0:W-:Y:S04]  /*1210*/  STG.E desc[UR10][R2.64], R11 ;  /* 0x0000000b02007986 */ /* 0x0001e8000c10190a */
[----:B------:R-:W1:Y:S02]  /*1220*/  LDG.E R8, desc[UR10][R4.64+0xc] ;  /* 0x00000c0a04087981 */ /* 0x000e64000c1e1900 */
[----:B-1----:R-:W-:-:S05]  /*1230*/  IADD3 R9, PT, PT, R11, R8, RZ ;  /* 0x000000080b097210 */ /* 0x002fca0007ffe0ff */
        /* <DEDUP_REMOVED lines=9> */
[----:B------:R-:W-:Y:S04]  /*12d0*/  STG.E desc[UR10][R2.64], R11 ;  /* 0x0000000b02007986 */ /* 0x000fe8000c10190a */
        /* <DEDUP_REMOVED lines=9> */
[----:B------:R-:W4:Y:S02]  /*1370*/  LDG.E R8, desc[UR10][R4.64+0x28] ;  /* 0x0000280a04087981 */ /* 0x000f24000c1e1900 */
[----:B----4-:R-:W-:-:S05]  /*1380*/  IMAD.IADD R17, R15, 0x1, R8 ;  /* 0x000000010f117824 */ /* 0x010fca00078e0208 */
[----:B------:R4:W-:Y:S04]  /*1390*/  STG.E desc[UR10][R2.64], R17 ;  /* 0x0000001102007986 */ /* 0x0009e8000c10190a */
[----:B------:R-:W0:Y:S02]  /*13a0*/  LDG.E R8, desc[UR10][R4.64+0x2c] ;  /* 0x00002c0a04087981 */ /* 0x000e24000c1e1900 */
[----:B0-----:R-:W-:-:S05]  /*13b0*/  IADD3 R9, PT, PT, R17, R8, RZ ;  /* 0x0000000811097210 */ /* 0x001fca0007ffe0ff */
[----:B------:R4:W-:Y:S04]  /*13c0*/  STG.E desc[UR10][R2.64], R9 ;  /* 0x0000000902007986 */ /* 0x0009e8000c10190a */
[----:B------:R-:W1:Y:S02]  /*13d0*/  LDG.E R8, desc[UR10][R4.64+0x30] ;  /* 0x0000300a04087981 */ /* 0x000e64000c1e1900 */
[----:B-1----:R-:W-:-:S05]  /*13e0*/  IMAD.IADD R13, R9, 0x1, R8 ;  /* 0x00000001090d7824 */ /* 0x002fca00078e0208 */
[----:B------:R4:W-:Y:S04]  /*13f0*/  STG.E desc[UR10][R2.64], R13 ;  /* 0x0000000d02007986 */ /* 0x0009e8000c10190a */
[----:B------:R-:W2:Y:S01]  /*1400*/  LDG.E R8, desc[UR10][R4.64+0x34] ;  /* 0x0000340a04087981 */ /* 0x000ea2000c1e1900 */
[----:B------:R-:W-:-:S05]  /*1410*/  VIADD R7, R7, 0x10 ;  /* 0x0000001007077836 */ /* 0x000fca0000000000 */
[----:B------:R-:W-:Y:S01]  /*1420*/  ISETP.GE.AND P1, PT, R7, -0xc, PT ;  /* 0xfffffff40700780c */ /* 0x000fe20003f26270 */
[----:B--2---:R-:W-:Y:S01]  /*1430*/  IMAD.IADD R11, R13, 0x1, R8 ;  /* 0x000000010d0b7824 */ /* 0x004fe200078e0208 */
[----:B------:R-:W-:-:S04]  /*1440*/  IADD3 R8, P2, PT, R4, 0x40, RZ ;  /* 0x0000004004087810 */ /* 0x000fc80007f5e0ff */
[----:B------:R4:W-:Y:S01]  /*1450*/  STG.E desc[UR10][R2.64], R11 ;  /* 0x0000000b02007986 */ /* 0x0009e2000c10190a */
[----:B---3--:R-:W-:Y:S01]  /*1460*/  IADD3.X R15, PT, PT, RZ, R5, RZ, P2, !PT ;  /* 0x00000005ff0f7210 */ /* 0x008fe200017fe4ff */
[----:B------:R-:W-:-:S04]  /*1470*/  IMAD.MOV.U32 R4, RZ, RZ, R8 ;  /* 0x000000ffff047224 */ /* 0x000fc800078e0008 */
[----:B------:R-:W-:Y:S01]  /*1480*/  IMAD.MOV.U32 R5, RZ, RZ, R15 ;  /* 0x000000ffff057224 */ /* 0x000fe200078e000f */
[----:B------:R-:W-:Y:S06]  /*1490*/  @!P1 BRA `(.L_x_24) ;  /* 0xfffffffc00249947 */ /* 0x000fec000383ffff */
[----:B------:R-:W-:Y:S05]  /*14a0*/  BSYNC.RECONVERGENT B1 ;  /* 0x0000000000017941 */ /* 0x000fea0003800200 */
.L_x_23:
[----:B------:R-:W-:Y:S01]  /*14b0*/  IMAD.MOV R8, RZ, RZ, -R7 ;  /* 0x000000ffff087224 */ /* 0x000fe200078e0a07 */
[----:B------:R-:W-:Y:S04]  /*14c0*/  BSSY.RECONVERGENT B1, `(.L_x_25) ;  /* 0x0000021000017945 */ /* 0x000fe80003800200 */
[----:B------:R-:W-:-:S13]  /*14d0*/  ISETP.GT.AND P1, PT, R8, 0x4, PT ;  /* 0x000000040800780c */ /* 0x000fda0003f24270 */
[----:B------:R-:W-:Y:S05]  /*14e0*/  @!P1 BRA `(.L_x_26) ;  /* 0x0000000000789947 */ /* 0x000fea0003800000 */
[----:B------:R-:W4:Y:S02]  /*14f0*/  LDG.E R8, desc[UR10][R4.64+-0x8] ;  /* 0xfffff80a04087981 */ /* 0x000f24000c1e1900 */
[----:B----45:R-:W-:-:S05]  /*1500*/  IADD3 R11, PT, PT, R11, R8, RZ ;  /* 0x000000080b0b7210 */ /* 0x030fca0007ffe0ff */
[----:B------:R-:W-:Y:S04]  /*1510*/  STG.E desc[UR10][R2.64], R11 ;  /* 0x0000000b02007986 */ /* 0x000fe8000c10190a */
[----:B------:R-:W3:Y:S02]  /*1520*/  LDG.E R8, desc[UR10][R4.64+-0x4] ;  /* 0xfffffc0a04087981 */ /* 0x000ee4000c1e1900 */
[----:B---3--:R-:W-:-:S05]  /*1530*/  IMAD.IADD R9, R11, 0x1, R8 ;  /* 0x000000010b097824 */ /* 0x008fca00078e0208 */
[----:B------:R0:W-:Y:S04]  /*1540*/  STG.E desc[UR10][R2.64], R9 ;  /* 0x0000000902007986 */ /* 0x0001e8000c10190a */
[----:B------:R-:W3:Y:S02]  /*1550*/  LDG.E R8, desc[UR10][R4.64] ;  /* 0x0000000a04087981 */ /* 0x000ee4000c1e1900 */
[----:B---3--:R-:W-:-:S05]  /*1560*/  IMAD.IADD R13, R9, 0x1, R8 ;  /* 0x00000001090d7824 */ /* 0x008fca00078e0208 */
[----:B------:R1:W-:Y:S04]  /*1570*/  STG.E desc[UR10][R2.64], R13 ;  /* 0x0000000d02007986 */ /* 0x0003e8000c10190a */
[----:B------:R-:W3:Y:S02]  /*1580*/  LDG.E R8, desc[UR10][R4.64+0x4] ;  /* 0x0000040a04087981 */ /* 0x000ee4000c1e1900 */
[----:B---3--:R-:W-:-:S05]  /*1590*/  IMAD.IADD R15, R13, 0x1, R8 ;  /* 0x000000010d0f7824 */ /* 0x008fca00078e0208 */
[----:B------:R3:W-:Y:S04]  /*15a0*/  STG.E desc[UR10][R2.64], R15 ;  /* 0x0000000f02007986 */ /* 0x0007e8000c10190a */
[----:B------:R-:W4:Y:S02]  /*15b0*/  LDG.E R8, desc[UR10][R4.64+0x8] ;  /* 0x0000080a04087981 */ /* 0x000f24000c1e1900 */
[----:B----4-:R-:W-:-:S05]  /*15c0*/  IADD3 R17, PT, PT, R15, R8, RZ ;  /* 0x000000080f117210 */ /* 0x010fca0007ffe0ff */
[----:B------:R4:W-:Y:S04]  /*15d0*/  STG.E desc[UR10][R2.64], R17 ;  /* 0x0000001102007986 */ /* 0x0009e8000c10190a */
[----:B------:R-:W0:Y:S02]  /*15e0*/  LDG.E R8, desc[UR10][R4.64+0xc] ;  /* 0x00000c0a04087981 */ /* 0x000e24000c1e1900 */
[----:B0-----:R-:W-:-:S05]  /*15f0*/  IMAD.IADD R9, R17, 0x1, R8 ;  /* 0x0000000111097824 */ /* 0x001fca00078e0208 */
[----:B------:R4:W-:Y:S04]  /*1600*/  STG.E desc[UR10][R2.64], R9 ;  /* 0x0000000902007986 */ /* 0x0009e8000c10190a */
[----:B------:R-:W1:Y:S02]  /*1610*/  LDG.E R8, desc[UR10][R4.64+0x10] ;  /* 0x0000100a04087981 */ /* 0x000e64000c1e1900 */
[----:B-1----:R-:W-:-:S05]  /*1620*/  IMAD.IADD R13, R9, 0x1, R8 ;  /* 0x00000001090d7824 */ /* 0x002fca00078e0208 */
[----:B------:R4:W-:Y:S04]  /*1630*/  STG.E desc[UR10][R2.64], R13 ;  /* 0x0000000d02007986 */ /* 0x0009e8000c10190a */
[----:B------:R-:W2:Y:S01]  /*1640*/  LDG.E R8, desc[UR10][R4.64+0x14] ;  /* 0x0000140a04087981 */ /* 0x000ea2000c1e1900 */
[----:B------:R-:W-:Y:S01]  /*1650*/  PLOP3.LUT P0, PT, PT, PT, PT, 0x8, 0x80 ;  /* 0x000000000080781c */ /* 0x000fe20003f0e170 */
[----:B------:R-:W-:Y:S02]  /*1660*/  VIADD R7, R7, 0x8 ;  /* 0x0000000807077836 */ /* 0x000fe40000000000 */
[----:B--2---:R-:W-:Y:S01]  /*1670*/  IMAD.IADD R11, R13, 0x1, R8 ;  /* 0x000000010d0b7824 */ /* 0x004fe200078e0208 */
[----:B------:R-:W-:-:S04]  /*1680*/  IADD3 R8, P1, PT, R4, 0x20, RZ ;  /* 0x0000002004087810 */ /* 0x000fc80007f3e0ff */
[----:B------:R4:W-:Y:S01]  /*1690*/  STG.E desc[UR10][R2.64], R11 ;  /* 0x0000000b02007986 */ /* 0x0009e2000c10190a */
[----:B---3--:R-:W-:Y:S01]  /*16a0*/  IADD3.X R15, PT, PT, RZ, R5, RZ, P1, !PT ;  /* 0x00000005ff0f7210 */ /* 0x008fe20000ffe4ff */
[----:B------:R-:W-:-:S04]  /*16b0*/  IMAD.MOV.U32 R4, RZ, RZ, R8 ;  /* 0x000000ffff047224 */ /* 0x000fc800078e0008 */
[----:B------:R-:W-:-:S07]  /*16c0*/  IMAD.MOV.U32 R5, RZ, RZ, R15 ;  /* 0x000000ffff057224 */ /* 0x000fce00078e000f */
.L_x_26:
[----:B------:R-:W-:Y:S05]  /*16d0*/  BSYNC.RECONVERGENT B1 ;  /* 0x0000000000017941 */ /* 0x000fea0003800200 */
.L_x_25:
[----:B------:R-:W-:-:S13]  /*16e0*/  ISETP.NE.OR P0, PT, R7, RZ, P0 ;  /* 0x000000ff0700720c */ /* 0x000fda0000705670 */
[----:B------:R-:W-:Y:S05]  /*16f0*/  @!P0 BRA `(.L_x_27) ;  /* 0x00000000004c8947 */ /* 0x000fea0003800000 */
.L_x_22:
[----:B------:R-:W4:Y:S02]  /*1700*/  LDG.E R8, desc[UR10][R4.64+-0x8] ;  /* 0xfffff80a04087981 */ /* 0x000f24000c1e1900 */
[----:B----45:R-:W-:-:S05]  /*1710*/  IADD3 R9, PT, PT, R8, R11, RZ ;  /* 0x0000000b08097210 */ /* 0x030fca0007ffe0ff */
[----:B------:R0:W-:Y:S04]  /*1720*/  STG.E desc[UR10][R2.64], R9 ;  /* 0x0000000902007986 */ /* 0x0001e8000c10190a */
[----:B------:R-:W3:Y:S02]  /*1730*/  LDG.E R8, desc[UR10][R4.64+-0x4] ;  /* 0xfffffc0a04087981 */ /* 0x000ee4000c1e1900 */
[----:B-1-3--:R-:W-:-:S05]  /*1740*/  IMAD.IADD R13, R9, 0x1, R8 ;  /* 0x00000001090d7824 */ /* 0x00afca00078e0208 */
[----:B------:R1:W-:Y:S04]  /*1750*/  STG.E desc[UR10][R2.64], R13 ;  /* 0x0000000d02007986 */ /* 0x0003e8000c10190a */
[----:B------:R-:W3:Y:S02]  /*1760*/  LDG.E R8, desc[UR10][R4.64] ;  /* 0x0000000a04087981 */ /* 0x000ee4000c1e1900 */
[----:B---3--:R-:W-:-:S05]  /*1770*/  IMAD.IADD R15, R13, 0x1, R8 ;  /* 0x000000010d0f7824 */ /* 0x008fca00078e0208 */
[----:B------:R1:W-:Y:S04]  /*1780*/  STG.E desc[UR10][R2.64], R15 ;  /* 0x0000000f02007986 */ /* 0x0003e8000c10190a */
[----:B------:R-:W3:Y:S01]  /*1790*/  LDG.E R8, desc[UR10][R4.64+0x4] ;  /* 0x0000040a04087981 */ /* 0x000ee2000c1e1900 */
[----:B------:R-:W-:-:S04]  /*17a0*/  IADD3 R7, PT, PT, R7, 0x4, RZ ;  /* 0x0000000407077810 */ /* 0x000fc80007ffe0ff */
[----:B------:R-:W-:Y:S01]  /*17b0*/  ISETP.NE.AND P0, PT, R7, RZ, PT ;  /* 0x000000ff0700720c */ /* 0x000fe20003f05270 */
[----:B---3--:R-:W-:Y:S01]  /*17c0*/  IMAD.IADD R11, R15, 0x1, R8 ;  /* 0x000000010f0b7824 */ /* 0x008fe200078e0208 */
[----:B------:R-:W-:-:S04]  /*17d0*/  IADD3 R8, P1, PT, R4, 0x10, RZ ;  /* 0x0000001004087810 */ /* 0x000fc80007f3e0ff */
[----:B------:R1:W-:Y:S01]  /*17e0*/  STG.E desc[UR10][R2.64], R11 ;  /* 0x0000000b02007986 */ /* 0x0003e2000c10190a */
[----:B0-----:R-:W-:Y:S02]  /*17f0*/  IMAD.X R9, RZ, RZ, R5, P1 ;  /* 0x000000ffff097224 */ /* 0x001fe400008e0605 */
[----:B------:R-:W-:Y:S02]  /*1800*/  IMAD.MOV.U32 R4, RZ, RZ, R8 ;  /* 0x000000ffff047224 */ /* 0x000fe400078e0008 */
[----:B------:R-:W-:Y:S02]  /*1810*/  IMAD.MOV.U32 R5, RZ, RZ, R9 ;  /* 0x000000ffff057224 */ /* 0x000fe400078e0009 */
[----:B------:R-:W-:Y:S05]  /*1820*/  @P0 BRA `(.L_x_22) ;  /* 0xfffffffc00b40947 */ /* 0x000fea000383ffff */
.L_x_27:
[----:B------:R-:W-:Y:S05]  /*1830*/  BSYNC.RECONVERGENT B0 ;  /* 0x0000000000007941 */ /* 0x000fea0003800200 */
.L_x_21:
[----:B------:R-:W-:-:S13]  /*1840*/  ISETP.NE.AND P0, PT, R0, RZ, PT ;  /* 0x000000ff0000720c */ /* 0x000fda0003f05270 */
[----:B------:R-:W-:Y:S05]  /*1850*/  @!P0 EXIT ;  /* 0x000000000000894d */ /* 0x000fea0003800000 */
[----:B------:R-:W0:Y:S01]  /*1860*/  LDC.64 R4, c[0x0][0x390] ;  /* 0x0000e400ff047b82 */ /* 0x000e220000000a00 */
[----:B------:R-:W-:Y:S01]  /*1870*/  IADD3 R0, PT, PT, -R0, RZ, RZ ;  /* 0x000000ff00007210 */ /* 0x000fe20007ffe1ff */
[----:B0-----:R-:W-:-:S07]  /*1880*/  IMAD.WIDE.U32 R6, R6, 0x4, R4 ;  /* 0x0000000406067825 */ /* 0x001fce00078e0004 */
.L_x_28:
[----:B------:R-:W-:Y:S02]  /*1890*/  IMAD.MOV.U32 R4, RZ, RZ, R6 ;  /* 0x000000ffff047224 */ /* 0x000fe400078e0006 */
[----:B------:R-:W-:-:S05]  /*18a0*/  IMAD.MOV.U32 R5, RZ, RZ, R7 ;  /* 0x000000ffff057224 */ /* 0x000fca00078e0007 */
[----:B------:R-:W1:Y:S01]  /*18b0*/  LDG.E R4, desc[UR10][R4.64] ;  /* 0x0000000a04047981 */ /* 0x000e62000c1e1900 */
[----:B------:R-:W-:Y:S02]  /*18c0*/  IADD3 R0, PT, PT, R0, 0x1, RZ ;  /* 0x0000000100007810 */ /* 0x000fe40007ffe0ff */
[----:B------:R-:W-:Y:S02]  /*18d0*/  IADD3 R6, P1, PT, R6, 0x4, RZ ;  /* 0x0000000406067810 */ /* 0x000fe40007f3e0ff */
[----:B------:R-:W-:-:S03]  /*18e0*/  ISETP.NE.AND P0, PT, R0, RZ, PT ;  /* 0x000000ff0000720c */ /* 0x000fc60003f05270 */
[----:B------:R-:W-:Y:S02]  /*18f0*/  IMAD.X R7, RZ, RZ, R7, P1 ;  /* 0x000000ffff077224 */ /* 0x000fe400008e0607 */
[----:B01--45:R-:W-:-:S05]  /*1900*/  IMAD.IADD R11, R4, 0x1, R11 ;  /* 0x00000001040b7824 */ /* 0x033fca00078e020b */
[----:B------:R0:W-:Y:S03]  /*1910*/  STG.E desc[UR10][R2.64], R11 ;  /* 0x0000000b02007986 */ /* 0x0001e6000c10190a */
[----:B------:R-:W-:Y:S05]  /*1920*/  @P0 BRA `(.L_x_28) ;  /* 0xfffffffc00d80947 */ /* 0x000fea000383ffff */
[----:B------:R-:W-:Y:S05]  /*1930*/  EXIT ;  /* 0x000000000000794d */ /* 0x000fea0003800000 */
.L_x_8:
[----:B------:R-:W-:Y:S01]  /*1940*/  HFMA2 R16, -RZ, RZ, 0, 0 ;  /* 0x00000000ff107431 */ /* 0x000fe200000001ff */
[----:B------:R-:W-:Y:S01]  /*1950*/  BSSY B0, `(.L_x_29) ;  /* 0x0000009000007945 */ /* 0x000fe20003800000 */
[----:B------:R-:W-:Y:S02]  /*1960*/  IMAD.MOV.U32 R15, RZ, RZ, 0x0 ;  /* 0x00000000ff0f7424 */ /* 0x000fe400078e00ff */
[----:B------:R-:W-:-:S07]  /*1970*/  IMAD.MOV.U32 R14, RZ, RZ, -0x1 ;  /* 0xffffffffff0e7424 */ /* 0x000fce00078e00ff */
[----:B0-----:R-:W-:Y:S05]  /*1980*/  WARPSYNC.COLLECTIVE.ALL `(.L_x_30) ;  /* 0x0000000000147948 */ /* 0x001fea0003c00000 */
[----:B------:R-:W-:-:S04]  /*1990*/  SHF.L.U32 R16, R16, 0x10, RZ ;  /* 0x0000001010107819 */ /* 0x000fc800000006ff */
[----:B------:R-:W-:-:S05]  /*19a0*/  LOP3.LUT R16, R16, 0xf, R15, 0xf8, !PT ;  /* 0x0000000f10107812 */ /* 0x000fca00078ef80f */
[----:B------:R1:W-:Y:S02]  /*19b0*/  BAR.SYNC.DEFER_BLOCKING R16, R16 ;  /* 0x000000100000731d */ /* 0x0003e40000010000 */
[----:B-1----:R-:W-:-:S04]  /*19c0*/  SHF.R.U32 R16, R16, 0x10, RZ ;  /* 0x0000001010107819 */ /* 0x002fc800000016ff */
[----:B0-----:R-:W-:Y:S05]  /*19d0*/  ENDCOLLECTIVE ;  /* 0x000000000000791b */ /* 0x001fea0003800000 */
.L_x_30:
[----:B------:R-:W-:Y:S05]  /*19e0*/  BSYNC B0 ;  /* 0x0000000000007941 */ /* 0x000fea0003800000 */
.L_x_29:
[----:B------:R-:W-:Y:S05]  /*19f0*/  BRA `(.L_x_31) ;  /* 0xffffffec00387947 */ /* 0x000fea000383ffff */
.L_x_20:
[----:B------:R-:W-:Y:S01]  /*1a00*/  BSSY B0, `(.L_x_32) ;  /* 0x000000a000007945 */ /* 0x000fe20003800000 */
[----:B------:R-:W-:Y:S01]  /*1a10*/  IMAD.MOV.U32 R15, RZ, RZ, 0x0 ;  /* 0x00000000ff0f7424 */ /* 0x000fe200078e00ff */
[----:B------:R-:W-:Y:S01]  /*1a20*/  MOV R16, 0x0 ;  /* 0x0000000000107802 */ /* 0x000fe20000000f00 */
[----:B------:R-:W-:-:S07]  /*1a30*/  IMAD.MOV.U32 R14, RZ, RZ, -0x1 ;  /* 0xffffffffff0e7424 */ /* 0x000fce00078e00ff */
[----:B--2---:R-:W-:Y:S05]  /*1a40*/  WARPSYNC.COLLECTIVE.ALL `(.L_x_33) ;  /* 0x0000000000147948 */ /* 0x004fea0003c00000 */
[----:B------:R-:W-:-:S04]  /*1a50*/  SHF.L.U32 R16, R16, 0x10, RZ ;  /* 0x0000001010107819 */ /* 0x000fc800000006ff */
[----:B------:R-:W-:-:S05]  /*1a60*/  LOP3.LUT R16, R16, 0xf, R15, 0xf8, !PT ;  /* 0x0000000f10107812 */ /* 0x000fca00078ef80f */
[----:B------:R0:W-:Y:S02]  /*1a70*/  BAR.SYNC.DEFER_BLOCKING R16, R16 ;  /* 0x000000100000731d */ /* 0x0001e40000010000 */
[----:B0-----:R-:W-:-:S04]  /*1a80*/  SHF.R.U32 R16, R16, 0x10, RZ ;  /* 0x0000001010107819 */ /* 0x001fc800000016ff */
[----:B--2---:R-:W-:Y:S05]  /*1a90*/  ENDCOLLECTIVE ;  /* 0x000000000000791b */ /* 0x004fea0003800000 */
.L_x_33:
[----:B------:R-:W-:Y:S05]  /*1aa0*/  BSYNC B0 ;  /* 0x0000000000007941 */ /* 0x000fea0003800000 */
.L_x_32:
[----:B------:R-:W-:Y:S05]  /*1ab0*/  BRA `(.L_x_34) ;  /* 0xfffffff4002c7947 */ /* 0x000fea000383ffff */
.L_x_35:
[----:B------:R-:W-:-:S00]  /*1ac0*/  BRA `(.L_x_35) ;  /* 0xfffffffc00fc7947 */ /* 0x000fc0000383ffff */
[----:B------:R-:W-:-:S00]  /*1ad0*/  NOP ;  /* 0x0000000000007918 */ /* 0x000fc00000000000 */
        /* <DEDUP_REMOVED lines=10> */
.L_x_36:


//--------------------- .nv.shared._Z7reduceGPiS_S_S_ --------------------------
	.section	.nv.shared._Z7reduceGPiS_S_S_,"aw",@nobits
	.sectionflags	@""
	.align	16
	.zero		1024


//--------------------- .nv.shared.reserved.0     --------------------------
	.section	.nv.shared.reserved.0,"aw",@nobits
	.weak		__nv_reservedSMEM_offset_0_alias
	.size		__nv_reservedSMEM_offset_0_alias, 0, 64
	.other		__nv_reservedSMEM_offset_0_alias,@"STO_CUDA_RESERVED_SHARED STV_DEFAULT"
__nv_reservedSMEM_offset_0_alias:
	.zero		0
	.zero		64


//--------------------- .nv.global                --------------------------
	.section	.nv.global,"aw",@nobits
.nv.global:
	.type		_ZN34_INTERNAL_2fad31cd_4_k_cu_4998cedf4cuda3std6ranges3__45__cpo9iter_moveE,@object
	.size		_ZN34_INTERNAL_2fad31cd_4_k_cu_4998cedf4cuda3std6ranges3__45__cpo9iter_moveE,(_ZN34_INTERNAL_2fad31cd_4_k_cu_4998cedf4cuda3std3__436_GLOBAL__N__2fad31cd_4_k_cu_4998cedf6ignoreE - _ZN34_INTERNAL_2fad31cd_4_k_cu_4998cedf4cuda3std6ranges3__45__cpo9iter_moveE)
_ZN34_INTERNAL_2fad31cd_4_k_cu_4998cedf4cuda3std6ranges3__45__cpo9iter_moveE:
	.zero		1
	.type		_ZN34_INTERNAL_2fad31cd_4_k_cu_4998cedf4cuda3std3__436_GLOBAL__N__2fad31cd_4_k_cu_4998cedf6ignoreE,@object
	.size		_ZN34_INTERNAL_2fad31cd_4_k_cu_4998cedf4cuda3std3__436_GLOBAL__N__2fad31cd_4_k_cu_4998cedf6ignoreE,(_ZN34_INTERNAL_2fad31cd_4_k_cu_4998cedf4cuda3std3__45__cpo4cendE - _ZN34_INTERNAL_2fad31cd_4_k_cu_4998cedf4cuda3std3__436_GLOBAL__N__2fad31cd_4_k_cu_4998cedf6ignoreE)
_ZN34_INTERNAL_2fad31cd_4_k_cu_4998cedf4cuda3std3__436_GLOBAL__N__2fad31cd_4_k_cu_4998cedf6ignoreE:
	.zero		1
	.type		_ZN34_INTERNAL_2fad31cd_4_k_cu_4998cedf4cuda3std3__45__cpo4cendE,@object
	.size		_ZN34_INTERNAL_2fad31cd_4_k_cu_4998cedf4cuda3std3__45__cpo4cendE,(_ZN34_INTERNAL_2fad31cd_4_k_cu_4998cedf4cuda3std3__45__cpo3endE - _ZN34_INTERNAL_2fad31cd_4_k_cu_4998cedf4cuda3std3__45__cpo4cendE)
_ZN34_INTERNAL_2fad31cd_4_k_cu_4998cedf4cuda3std3__45__cpo4cendE:
	.zero		1
	.type		_ZN34_INTERNAL_2fad31cd_4_k_cu_4998cedf4cuda3std3__45__cpo3endE,@object
	.size		_ZN34_INTERNAL_2fad31cd_4_k_cu_4998cedf4cuda3std3__45__cpo3endE,(_ZN34_INTERNAL_2fad31cd_4_k_cu_4998cedf4cuda3std3__48in_placeE - _ZN34_INTERNAL_2fad31cd_4_k_cu_4998cedf4cuda3std3__45__cpo3endE)
_ZN34_INTERNAL_2fad31cd_4_k_cu_4998cedf4cuda3std3__45__cpo3endE:
	.zero		1
	.type		_ZN34_INTERNAL_2fad31cd_4_k_cu_4998cedf4cuda3std3__48in_placeE,@object
	.size		_ZN34_INTERNAL_2fad31cd_4_k_cu_4998cedf4cuda3std3__48in_placeE,(_ZN34_INTERNAL_2fad31cd_4_k_cu_4998cedf4cuda3std6ranges3__45__cpo7advanceE - _ZN34_INTERNAL_2fad31cd_4_k_cu_4998cedf4cuda3std3__48in_placeE)
_ZN34_INTERNAL_2fad31cd_4_k_cu_4998cedf4cuda3std3__48in_placeE:
	.zero		1
	.type		_ZN34_INTERNAL_2fad31cd_4_k_cu_4998cedf4cuda3std6ranges3__45__cpo7advanceE,@object
	.size		_ZN34_INTERNAL_2fad31cd_4_k_cu_4998cedf4cuda3std6ranges3__45__cpo7advanceE,(_ZN34_INTERNAL_2fad31cd_4_k_cu_4998cedf4cuda3std3__45__cpo5beginE - _ZN34_INTERNAL_2fad31cd_4_k_cu_4998cedf4cuda3std6ranges3__45__cpo7advanceE)
_ZN34_INTERNAL_2fad31cd_4_k_cu_4998cedf4cuda3std6ranges3__45__cpo7advanceE:
	.zero		1
	.type		_ZN34_INTERNAL_2fad31cd_4_k_cu_4998cedf4cuda3std3__45__cpo5beginE,@object
	.size		_ZN34_INTERNAL_2fad31cd_4_k_cu_4998cedf4cuda3std3__45__cpo5beginE,(_ZN34_INTERNAL_2fad31cd_4_k_cu_4998cedf4cuda3std3__419piecewise_constructE - _ZN34_INTERNAL_2fad31cd_4_k_cu_4998cedf4cuda3std3__45__cpo5beginE)
_ZN34_INTERNAL_2fad31cd_4_k_cu_4998cedf4cuda3std3__45__cpo5beginE:
	.zero		1
	.type		_ZN34_INTERNAL_2fad31cd_4_k_cu_4998cedf4cuda3std3__419piecewise_constructE,@object
	.size		_ZN34_INTERNAL_2fad31cd_4_k_cu_4998cedf4cuda3std3__419piecewise_constructE,(_ZN34_INTERNAL_2fad31cd_4_k_cu_4998cedf4cuda3std3__45__cpo6cbeginE - _ZN34_INTERNAL_2fad31cd_4_k_cu_4998cedf4cuda3std3__419piecewise_constructE)
_ZN34_INTERNAL_2fad31cd_4_k_cu_4998cedf4cuda3std3__419piecewise_constructE:
	.zero		1
	.type		_ZN34_INTERNAL_2fad31cd_4_k_cu_4998cedf4cuda3std3__45__cpo6cbeginE,@object
	.size		_ZN34_INTERNAL_2fad31cd_4_k_cu_4998cedf4cuda3std3__45__cpo6cbeginE,(_ZN34_INTERNAL_2fad31cd_4_k_cu_4998cedf4cuda3std6ranges3__45__cpo4swapE - _ZN34_INTERNAL_2fad31cd_4_k_cu_4998cedf4cuda3std3__45__cpo6cbeginE)
_ZN34_INTERNAL_2fad31cd_4_k_cu_4998cedf4cuda3std3__45__cpo6cbeginE:
	.zero		1
	.type		_ZN34_INTERNAL_2fad31cd_4_k_cu_4998cedf4cuda3std6ranges3__45__cpo4swapE,@object
	.size		_ZN34_INTERNAL_2fad31cd_4_k_cu_4998cedf4cuda3std6ranges3__45__cpo4swapE,(.L_7 - _ZN34_INTERNAL_2fad31cd_4_k_cu_4998cedf4cuda3std6ranges3__45__cpo4swapE)
_ZN34_INTERNAL_2fad31cd_4_k_cu_4998cedf4cuda3std6ranges3__45__cpo4swapE:
	.zero		1
.L_7:


//--------------------- .nv.constant0._Z7reduceGPiS_S_S_ --------------------------
	.section	.nv.constant0._Z7reduceGPiS_S_S_,"a",@progbits
	.sectionflags	@""
	.align	4
.nv.constant0._Z7reduceGPiS_S_S_:
	.zero		928


//--------------------- SYMBOLS --------------------------

	.type		.nv.reservedSmem.offset0,@object
	.size		.nv.reservedSmem.offset0,0x4
	.type		.nv.reservedSmem.cap,@object
	.size		.nv.reservedSmem.cap,0x4
